//
// Generated by NVIDIA NVVM Compiler
//
// Compiler Build ID: CL-36424714
// Cuda compilation tools, release 13.0, V13.0.88
// Based on NVVM 20.0.0
//

.version 9.0
.target sm_100
.address_size 64

	// .globl	_Z9noicetoitP4coorPiPdS2_S2_S1_S1_S1_
.func  (.param .align 16 .b8 func_retval0[16]) __internal_trig_reduction_slowpathd
(
	.param .b64 __internal_trig_reduction_slowpathd_param_0
)
;
.global .align 4 .b8 precalc_xorwow_matrix[102400];
.global .align 4 .b8 precalc_xorwow_offset_matrix[102400];
.global .align 4 .b8 mrg32k3aM1[2304];
.global .align 4 .b8 mrg32k3aM2[2304];
.global .align 4 .b8 mrg32k3aM1SubSeq[2016];
.global .align 4 .b8 mrg32k3aM2SubSeq[2016];
.global .align 4 .b8 mrg32k3aM1Seq[2304];
.global .align 4 .b8 mrg32k3aM2Seq[2304];
.const .align 8 .b8 __cr_lgamma_table[72];
.global .align 1 .b8 _ZN28_INTERNAL_e7658342_4_k_cu_NL4cuda3std3__45__cpo5beginE[1];
.global .align 1 .b8 _ZN28_INTERNAL_e7658342_4_k_cu_NL4cuda3std3__45__cpo3endE[1];
.global .align 1 .b8 _ZN28_INTERNAL_e7658342_4_k_cu_NL4cuda3std3__45__cpo6cbeginE[1];
.global .align 1 .b8 _ZN28_INTERNAL_e7658342_4_k_cu_NL4cuda3std3__45__cpo4cendE[1];
.global .align 1 .b8 _ZN28_INTERNAL_e7658342_4_k_cu_NL4cuda3std3__45__cpo6rbeginE[1];
.global .align 1 .b8 _ZN28_INTERNAL_e7658342_4_k_cu_NL4cuda3std3__45__cpo4rendE[1];
.global .align 1 .b8 _ZN28_INTERNAL_e7658342_4_k_cu_NL4cuda3std3__45__cpo7crbeginE[1];
.global .align 1 .b8 _ZN28_INTERNAL_e7658342_4_k_cu_NL4cuda3std3__45__cpo5crendE[1];
.global .align 1 .b8 _ZN28_INTERNAL_e7658342_4_k_cu_NL4cuda3std3__430_GLOBAL__N__e7658342_4_k_cu_NL6ignoreE[1];
.global .align 1 .b8 _ZN28_INTERNAL_e7658342_4_k_cu_NL4cuda3std3__419piecewise_constructE[1];
.global .align 1 .b8 _ZN28_INTERNAL_e7658342_4_k_cu_NL4cuda3std3__48in_placeE[1];
.global .align 1 .b8 _ZN28_INTERNAL_e7658342_4_k_cu_NL4cuda3std3__420unreachable_sentinelE[1];
.global .align 1 .b8 _ZN28_INTERNAL_e7658342_4_k_cu_NL4cuda3std3__47nulloptE[1];
.global .align 1 .b8 _ZN28_INTERNAL_e7658342_4_k_cu_NL4cuda3std3__48unexpectE[1];
.global .align 1 .b8 _ZN28_INTERNAL_e7658342_4_k_cu_NL4cuda3std6ranges3__45__cpo4swapE[1];
.global .align 1 .b8 _ZN28_INTERNAL_e7658342_4_k_cu_NL4cuda3std6ranges3__45__cpo9iter_moveE[1];
.global .align 1 .b8 _ZN28_INTERNAL_e7658342_4_k_cu_NL4cuda3std6ranges3__45__cpo5beginE[1];
.global .align 1 .b8 _ZN28_INTERNAL_e7658342_4_k_cu_NL4cuda3std6ranges3__45__cpo3endE[1];
.global .align 1 .b8 _ZN28_INTERNAL_e7658342_4_k_cu_NL4cuda3std6ranges3__45__cpo6cbeginE[1];
.global .align 1 .b8 _ZN28_INTERNAL_e7658342_4_k_cu_NL4cuda3std6ranges3__45__cpo4cendE[1];
.global .align 1 .b8 _ZN28_INTERNAL_e7658342_4_k_cu_NL4cuda3std6ranges3__45__cpo7advanceE[1];
.global .align 1 .b8 _ZN28_INTERNAL_e7658342_4_k_cu_NL4cuda3std6ranges3__45__cpo9iter_swapE[1];
.global .align 1 .b8 _ZN28_INTERNAL_e7658342_4_k_cu_NL4cuda3std6ranges3__45__cpo4nextE[1];
.global .align 1 .b8 _ZN28_INTERNAL_e7658342_4_k_cu_NL4cuda3std6ranges3__45__cpo4prevE[1];
.global .align 1 .b8 _ZN28_INTERNAL_e7658342_4_k_cu_NL4cuda3std6ranges3__45__cpo4dataE[1];
.global .align 1 .b8 _ZN28_INTERNAL_e7658342_4_k_cu_NL4cuda3std6ranges3__45__cpo5cdataE[1];
.global .align 1 .b8 _ZN28_INTERNAL_e7658342_4_k_cu_NL4cuda3std6ranges3__45__cpo4sizeE[1];
.global .align 1 .b8 _ZN28_INTERNAL_e7658342_4_k_cu_NL4cuda3std6ranges3__45__cpo5ssizeE[1];
.global .align 1 .b8 _ZN28_INTERNAL_e7658342_4_k_cu_NL4cuda3std6ranges3__45__cpo8distanceE[1];
.global .align 1 .b8 _ZN28_INTERNAL_e7658342_4_k_cu_NL6thrust24THRUST_300001_SM_1000_NS8cuda_cub3parE[1];
.global .align 1 .b8 _ZN28_INTERNAL_e7658342_4_k_cu_NL6thrust24THRUST_300001_SM_1000_NS8cuda_cub10par_nosyncE[1];
.global .align 1 .b8 _ZN28_INTERNAL_e7658342_4_k_cu_NL6thrust24THRUST_300001_SM_1000_NS6system6detail10sequential3seqE[1];
.global .align 1 .b8 _ZN28_INTERNAL_e7658342_4_k_cu_NL6thrust24THRUST_300001_SM_1000_NS6system3cpp3parE[1];
.global .align 1 .b8 _ZN28_INTERNAL_e7658342_4_k_cu_NL6thrust24THRUST_300001_SM_1000_NS12placeholders2_1E[1];
.global .align 1 .b8 _ZN28_INTERNAL_e7658342_4_k_cu_NL6thrust24THRUST_300001_SM_1000_NS12placeholders2_2E[1];
.global .align 1 .b8 _ZN28_INTERNAL_e7658342_4_k_cu_NL6thrust24THRUST_300001_SM_1000_NS12placeholders2_3E[1];
.global .align 1 .b8 _ZN28_INTERNAL_e7658342_4_k_cu_NL6thrust24THRUST_300001_SM_1000_NS12placeholders2_4E[1];
.global .align 1 .b8 _ZN28_INTERNAL_e7658342_4_k_cu_NL6thrust24THRUST_300001_SM_1000_NS12placeholders2_5E[1];
.global .align 1 .b8 _ZN28_INTERNAL_e7658342_4_k_cu_NL6thrust24THRUST_300001_SM_1000_NS12placeholders2_6E[1];
.global .align 1 .b8 _ZN28_INTERNAL_e7658342_4_k_cu_NL6thrust24THRUST_300001_SM_1000_NS12placeholders2_7E[1];
.global .align 1 .b8 _ZN28_INTERNAL_e7658342_4_k_cu_NL6thrust24THRUST_300001_SM_1000_NS12placeholders2_8E[1];
.global .align 1 .b8 _ZN28_INTERNAL_e7658342_4_k_cu_NL6thrust24THRUST_300001_SM_1000_NS12placeholders2_9E[1];
.global .align 1 .b8 _ZN28_INTERNAL_e7658342_4_k_cu_NL6thrust24THRUST_300001_SM_1000_NS12placeholders3_10E[1];
.global .align 1 .b8 _ZN28_INTERNAL_e7658342_4_k_cu_NL6thrust24THRUST_300001_SM_1000_NS3seqE[1];
.global .align 1 .b8 _ZN28_INTERNAL_e7658342_4_k_cu_NL6thrust24THRUST_300001_SM_1000_NS6deviceE[1];
.global .align 8 .b8 __cudart_i2opi_d[144] = {8, 93, 141, 31, 177, 95, 251, 107, 234, 146, 82, 138, 247, 57, 7, 61, 123, 241, 229, 235, 199, 186, 39, 117, 45, 234, 95, 158, 102, 63, 70, 79, 183, 9, 203, 39, 207, 126, 54, 109, 31, 109, 10, 90, 139, 17, 47, 239, 15, 152, 5, 222, 255, 151, 248, 31, 59, 40, 249, 189, 139, 95, 132, 156, 244, 57, 83, 131, 57, 214, 145, 57, 65, 126, 95, 180, 38, 112, 156, 233, 132, 68, 187, 46, 245, 53, 130, 232, 62, 167, 41, 177, 28, 235, 29, 254, 28, 146, 209, 9, 234, 46, 73, 6, 224, 210, 77, 66, 58, 110, 36, 183, 97, 197, 187, 222, 171, 99, 81, 254, 65, 144, 67, 60, 153, 149, 98, 219, 192, 221, 52, 245, 209, 87, 39, 252, 41, 21, 68, 78, 110, 131, 249, 162};
.global .align 16 .b8 __cudart_sin_cos_coeffs[128] = {70, 210, 176, 44, 241, 229, 90, 190, 146, 227, 172, 105, 227, 29, 199, 62, 161, 98, 219, 25, 160, 1, 42, 191, 24, 8, 17, 17, 17, 17, 129, 63, 84, 85, 85, 85, 85, 85, 197, 191, 0, 0, 0, 0, 0, 0, 0, 0, 0, 0, 0, 0, 0, 0, 0, 0, 100, 129, 253, 32, 131, 255, 168, 189, 40, 133, 239, 193, 167, 238, 33, 62, 217, 230, 6, 142, 79, 126, 146, 190, 233, 188, 221, 25, 160, 1, 250, 62, 71, 93, 193, 22, 108, 193, 86, 191, 81, 85, 85, 85, 85, 85, 165, 63, 0, 0, 0, 0, 0, 0, 224, 191, 0, 0, 0, 0, 0, 0, 240, 63};

.visible .entry _Z9noicetoitP4coorPiPdS2_S2_S1_S1_S1_(
	.param .u64 .ptr .align 1 _Z9noicetoitP4coorPiPdS2_S2_S1_S1_S1__param_0,
	.param .u64 .ptr .align 1 _Z9noicetoitP4coorPiPdS2_S2_S1_S1_S1__param_1,
	.param .u64 .ptr .align 1 _Z9noicetoitP4coorPiPdS2_S2_S1_S1_S1__param_2,
	.param .u64 .ptr .align 1 _Z9noicetoitP4coorPiPdS2_S2_S1_S1_S1__param_3,
	.param .u64 .ptr .align 1 _Z9noicetoitP4coorPiPdS2_S2_S1_S1_S1__param_4,
	.param .u64 .ptr .align 1 _Z9noicetoitP4coorPiPdS2_S2_S1_S1_S1__param_5,
	.param .u64 .ptr .align 1 _Z9noicetoitP4coorPiPdS2_S2_S1_S1_S1__param_6,
	.param .u64 .ptr .align 1 _Z9noicetoitP4coorPiPdS2_S2_S1_S1_S1__param_7
)
{
	.reg .pred 	%p<10>;
	.reg .b32 	%r<188>;
	.reg .b64 	%rd<64>;
	.reg .b64 	%fd<113>;

	ld.param.u64 	%rd6, [_Z9noicetoitP4coorPiPdS2_S2_S1_S1_S1__param_0];
	ld.param.u64 	%rd7, [_Z9noicetoitP4coorPiPdS2_S2_S1_S1_S1__param_1];
	ld.param.u64 	%rd8, [_Z9noicetoitP4coorPiPdS2_S2_S1_S1_S1__param_4];
	ld.param.u64 	%rd9, [_Z9noicetoitP4coorPiPdS2_S2_S1_S1_S1__param_5];
	ld.param.u64 	%rd10, [_Z9noicetoitP4coorPiPdS2_S2_S1_S1_S1__param_6];
	ld.param.u64 	%rd11, [_Z9noicetoitP4coorPiPdS2_S2_S1_S1_S1__param_7];
	cvta.to.global.u64 	%rd1, %rd8;
	cvta.to.global.u64 	%rd12, %rd6;
	cvta.to.global.u64 	%rd13, %rd10;
	cvta.to.global.u64 	%rd14, %rd7;
	cvta.to.global.u64 	%rd15, %rd11;
	cvta.to.global.u64 	%rd16, %rd9;
	mov.u32 	%r9, %tid.x;
	mov.u32 	%r10, %ctaid.x;
	mov.u32 	%r11, %ntid.x;
	mad.lo.s32 	%r12, %r10, %r11, %r9;
	// begin inline asm
	mov.u64 	%rd5, %clock64;
	// end inline asm
	cvt.s64.s32 	%rd17, %r12;
	add.s64 	%rd18, %rd5, %rd17;
	cvt.u32.u64 	%r13, %rd18;
	xor.b32  	%r14, %r13, -1429050551;
	mul.lo.s32 	%r15, %r14, 1099087573;
	{ .reg .b32 tmp; mov.b64 {tmp, %r16}, %rd18; }
	xor.b32  	%r17, %r16, -136515619;
	mul.lo.s32 	%r18, %r17, -1703105765;
	add.s32 	%r19, %r15, %r18;
	add.s32 	%r20, %r19, 6615241;
	add.s32 	%r21, %r15, 123456789;
	xor.b32  	%r22, %r15, 362436069;
	add.s32 	%r23, %r18, 521288629;
	xor.b32  	%r24, %r18, 88675123;
	add.s32 	%r25, %r15, 5783321;
	shr.u32 	%r26, %r21, 2;
	xor.b32  	%r27, %r26, %r21;
	shl.b32 	%r28, %r25, 4;
	shl.b32 	%r29, %r27, 1;
	xor.b32  	%r30, %r28, %r29;
	xor.b32  	%r31, %r30, %r25;
	xor.b32  	%r32, %r31, %r27;
	add.s32 	%r33, %r20, %r32;
	add.s32 	%r34, %r33, 362437;
	shr.u32 	%r35, %r22, 2;
	xor.b32  	%r36, %r35, %r22;
	shl.b32 	%r37, %r32, 4;
	shl.b32 	%r38, %r36, 1;
	xor.b32  	%r39, %r38, %r37;
	xor.b32  	%r40, %r39, %r36;
	xor.b32  	%r41, %r40, %r32;
	add.s32 	%r42, %r20, %r41;
	add.s32 	%r43, %r42, 724874;
	cvt.u64.u32 	%rd19, %r34;
	mul.wide.u32 	%rd20, %r43, 2097152;
	xor.b64  	%rd21, %rd20, %rd19;
	cvt.rn.f64.u64 	%fd16, %rd21;
	fma.rn.f64 	%fd17, %fd16, 0d3CA0000000000000, 0d3C90000000000000;
	shr.u32 	%r44, %r23, 2;
	xor.b32  	%r45, %r44, %r23;
	shl.b32 	%r46, %r41, 4;
	shl.b32 	%r47, %r45, 1;
	xor.b32  	%r48, %r47, %r46;
	xor.b32  	%r49, %r48, %r45;
	xor.b32  	%r50, %r49, %r41;
	add.s32 	%r51, %r20, %r50;
	add.s32 	%r52, %r51, 1087311;
	shr.u32 	%r53, %r24, 2;
	xor.b32  	%r54, %r53, %r24;
	shl.b32 	%r55, %r50, 4;
	shl.b32 	%r56, %r54, 1;
	xor.b32  	%r57, %r56, %r55;
	xor.b32  	%r58, %r57, %r54;
	xor.b32  	%r59, %r58, %r50;
	add.s32 	%r60, %r20, %r59;
	add.s32 	%r61, %r60, 1449748;
	cvt.u64.u32 	%rd22, %r52;
	mul.wide.u32 	%rd23, %r61, 2097152;
	xor.b64  	%rd24, %rd23, %rd22;
	cvt.rn.f64.u64 	%fd18, %rd24;
	fma.rn.f64 	%fd19, %fd18, 0d3CA0000000000000, 0d3C90000000000000;
	shr.u32 	%r62, %r25, 2;
	xor.b32  	%r63, %r62, %r25;
	shl.b32 	%r64, %r59, 4;
	shl.b32 	%r65, %r63, 1;
	xor.b32  	%r66, %r65, %r64;
	xor.b32  	%r67, %r66, %r63;
	xor.b32  	%r68, %r67, %r59;
	add.s32 	%r69, %r20, %r68;
	add.s32 	%r70, %r69, 1812185;
	shr.u32 	%r71, %r32, 2;
	xor.b32  	%r72, %r71, %r32;
	shl.b32 	%r73, %r68, 4;
	shl.b32 	%r74, %r72, 1;
	xor.b32  	%r75, %r74, %r73;
	xor.b32  	%r76, %r75, %r72;
	xor.b32  	%r77, %r76, %r68;
	add.s32 	%r78, %r20, %r77;
	add.s32 	%r79, %r78, 2174622;
	cvt.u64.u32 	%rd25, %r70;
	mul.wide.u32 	%rd26, %r79, 2097152;
	xor.b64  	%rd27, %rd26, %rd25;
	cvt.rn.f64.u64 	%fd20, %rd27;
	fma.rn.f64 	%fd21, %fd20, 0d3CA0000000000000, 0d3C90000000000000;
	shr.u32 	%r80, %r41, 2;
	xor.b32  	%r81, %r80, %r41;
	shl.b32 	%r82, %r77, 4;
	shl.b32 	%r83, %r81, 1;
	xor.b32  	%r84, %r83, %r82;
	xor.b32  	%r85, %r84, %r81;
	xor.b32  	%r86, %r85, %r77;
	add.s32 	%r87, %r20, %r86;
	add.s32 	%r88, %r87, 2537059;
	shr.u32 	%r89, %r50, 2;
	xor.b32  	%r90, %r89, %r50;
	shl.b32 	%r91, %r86, 4;
	shl.b32 	%r92, %r90, 1;
	xor.b32  	%r93, %r92, %r91;
	xor.b32  	%r94, %r93, %r90;
	xor.b32  	%r95, %r94, %r86;
	add.s32 	%r96, %r20, %r95;
	add.s32 	%r97, %r96, 2899496;
	cvt.u64.u32 	%rd28, %r88;
	mul.wide.u32 	%rd29, %r97, 2097152;
	xor.b64  	%rd30, %rd29, %rd28;
	cvt.rn.f64.u64 	%fd22, %rd30;
	fma.rn.f64 	%fd23, %fd22, 0d3CA0000000000000, 0d3C90000000000000;
	shr.u32 	%r98, %r59, 2;
	xor.b32  	%r99, %r98, %r59;
	shl.b32 	%r100, %r95, 4;
	shl.b32 	%r101, %r99, 1;
	xor.b32  	%r102, %r101, %r100;
	xor.b32  	%r103, %r102, %r99;
	xor.b32  	%r104, %r103, %r95;
	add.s32 	%r105, %r20, %r104;
	add.s32 	%r106, %r105, 3261933;
	shr.u32 	%r107, %r68, 2;
	xor.b32  	%r108, %r107, %r68;
	shl.b32 	%r109, %r104, 4;
	shl.b32 	%r110, %r108, 1;
	xor.b32  	%r111, %r110, %r109;
	xor.b32  	%r112, %r111, %r108;
	xor.b32  	%r113, %r112, %r104;
	add.s32 	%r114, %r20, %r113;
	add.s32 	%r115, %r114, 3624370;
	cvt.u64.u32 	%rd31, %r106;
	mul.wide.u32 	%rd32, %r115, 2097152;
	xor.b64  	%rd33, %rd32, %rd31;
	cvt.rn.f64.u64 	%fd24, %rd33;
	fma.rn.f64 	%fd25, %fd24, 0d3CA0000000000000, 0d3C90000000000000;
	shr.u32 	%r116, %r77, 2;
	xor.b32  	%r117, %r116, %r77;
	shl.b32 	%r118, %r113, 4;
	shl.b32 	%r119, %r117, 1;
	xor.b32  	%r120, %r119, %r118;
	xor.b32  	%r121, %r120, %r117;
	xor.b32  	%r122, %r121, %r113;
	add.s32 	%r123, %r20, %r122;
	add.s32 	%r124, %r123, 3986807;
	shr.u32 	%r125, %r86, 2;
	xor.b32  	%r126, %r125, %r86;
	shl.b32 	%r127, %r122, 4;
	shl.b32 	%r128, %r126, 1;
	xor.b32  	%r129, %r128, %r127;
	xor.b32  	%r130, %r129, %r126;
	xor.b32  	%r131, %r130, %r122;
	add.s32 	%r132, %r20, %r131;
	add.s32 	%r133, %r132, 4349244;
	cvt.u64.u32 	%rd34, %r124;
	mul.wide.u32 	%rd35, %r133, 2097152;
	xor.b64  	%rd36, %rd35, %rd34;
	cvt.rn.f64.u64 	%fd26, %rd36;
	fma.rn.f64 	%fd27, %fd26, 0d3CA0000000000000, 0d3C90000000000000;
	shr.u32 	%r134, %r95, 2;
	xor.b32  	%r135, %r134, %r95;
	shl.b32 	%r136, %r131, 4;
	shl.b32 	%r137, %r135, 1;
	xor.b32  	%r138, %r137, %r136;
	xor.b32  	%r139, %r138, %r135;
	xor.b32  	%r140, %r139, %r131;
	add.s32 	%r141, %r20, %r140;
	add.s32 	%r142, %r141, 4711681;
	shr.u32 	%r143, %r104, 2;
	xor.b32  	%r144, %r143, %r104;
	shl.b32 	%r145, %r140, 4;
	shl.b32 	%r146, %r144, 1;
	xor.b32  	%r147, %r146, %r145;
	xor.b32  	%r148, %r147, %r144;
	xor.b32  	%r149, %r148, %r140;
	add.s32 	%r150, %r20, %r149;
	add.s32 	%r151, %r150, 5074118;
	cvt.u64.u32 	%rd37, %r142;
	mul.wide.u32 	%rd38, %r151, 2097152;
	xor.b64  	%rd39, %rd38, %rd37;
	cvt.rn.f64.u64 	%fd28, %rd39;
	fma.rn.f64 	%fd29, %fd28, 0d3CA0000000000000, 0d3C90000000000000;
	ld.global.u32 	%r152, [%rd16];
	add.s32 	%r153, %r152, -1;
	ld.global.u32 	%r154, [%rd15];
	mad.lo.s32 	%r155, %r153, %r154, %r12;
	mul.wide.s32 	%rd40, %r155, 4;
	add.s64 	%rd41, %rd14, %rd40;
	ld.global.u32 	%r156, [%rd41];
	cvt.rzi.s32.f64 	%r157, %fd17;
	rem.s32 	%r158, %r157, %r152;
	cvt.rzi.s32.f64 	%r159, %fd19;
	rem.s32 	%r160, %r159, %r152;
	min.s32 	%r161, %r160, %r158;
	max.s32 	%r162, %r160, %r158;
	cvt.rzi.s32.f64 	%r163, %fd21;
	ld.global.u32 	%r164, [%rd13];
	rem.s32 	%r165, %r163, %r164;
	cvt.rzi.s32.f64 	%r166, %fd23;
	rem.s32 	%r167, %r166, %r164;
	mad.lo.s32 	%r168, %r154, %r161, %r165;
	mul.wide.s32 	%rd42, %r168, 4;
	add.s64 	%rd43, %rd14, %rd42;
	ld.global.u32 	%r169, [%rd43];
	mad.lo.s32 	%r170, %r154, %r162, %r167;
	mul.wide.s32 	%rd44, %r170, 4;
	add.s64 	%rd45, %rd14, %rd44;
	ld.global.u32 	%r171, [%rd45];
	div.rn.f64 	%fd30, %fd25, 0d41DFFFFFFFC00000;
	cvt.rzi.s32.f64 	%r172, %fd30;
	div.rn.f64 	%fd31, %fd27, 0d41DFFFFFFFC00000;
	cvt.rzi.s32.f64 	%r173, %fd31;
	div.rn.f64 	%fd32, %fd29, 0d41DFFFFFFFC00000;
	cvt.rzi.s32.f64 	%r174, %fd32;
	cvt.rn.f64.s32 	%fd33, %r172;
	mul.wide.s32 	%rd46, %r156, 56;
	add.s64 	%rd47, %rd12, %rd46;
	add.s64 	%rd2, %rd47, 32;
	ld.global.f64 	%fd34, [%rd47+32];
	cvt.rn.f64.s32 	%fd35, %r173;
	mul.wide.s32 	%rd48, %r169, 56;
	add.s64 	%rd49, %rd12, %rd48;
	ld.global.f64 	%fd36, [%rd49];
	ld.global.f64 	%fd37, [%rd47];
	sub.f64 	%fd38, %fd36, %fd37;
	mul.f64 	%fd39, %fd38, %fd35;
	fma.rn.f64 	%fd40, %fd34, %fd33, %fd39;
	cvt.rn.f64.s32 	%fd41, %r174;
	mul.f64 	%fd42, %fd41, 0d3FB999999999999A;
	mul.wide.s32 	%rd50, %r171, 56;
	add.s64 	%rd51, %rd12, %rd50;
	ld.global.f64 	%fd43, [%rd51];
	sub.f64 	%fd44, %fd43, %fd37;
	fma.rn.f64 	%fd45, %fd44, %fd42, %fd40;
	st.global.f64 	[%rd47+32], %fd45;
	ld.global.f64 	%fd46, [%rd47+40];
	ld.global.f64 	%fd47, [%rd49+8];
	ld.global.f64 	%fd48, [%rd47+8];
	sub.f64 	%fd49, %fd47, %fd48;
	mul.f64 	%fd50, %fd49, %fd35;
	fma.rn.f64 	%fd51, %fd46, %fd33, %fd50;
	ld.global.f64 	%fd52, [%rd51+8];
	sub.f64 	%fd53, %fd52, %fd48;
	fma.rn.f64 	%fd54, %fd53, %fd42, %fd51;
	st.global.f64 	[%rd47+40], %fd54;
	add.f64 	%fd1, %fd37, %fd45;
	st.global.f64 	[%rd47], %fd1;
	add.f64 	%fd2, %fd48, %fd54;
	st.global.f64 	[%rd47+8], %fd2;
	abs.f64 	%fd3, %fd1;
	setp.neu.f64 	%p1, %fd3, 0d7FF0000000000000;
	@%p1 bra 	$L__BB0_2;
	mov.f64 	%fd60, 0d0000000000000000;
	mul.rn.f64 	%fd110, %fd1, %fd60;
	mov.b32 	%r185, 0;
	bra.uni 	$L__BB0_4;
$L__BB0_2:
	mul.f64 	%fd55, %fd1, 0d3FE45F306DC9C883;
	cvt.rni.s32.f64 	%r185, %fd55;
	cvt.rn.f64.s32 	%fd56, %r185;
	fma.rn.f64 	%fd57, %fd56, 0dBFF921FB54442D18, %fd1;
	fma.rn.f64 	%fd58, %fd56, 0dBC91A62633145C00, %fd57;
	fma.rn.f64 	%fd110, %fd56, 0dB97B839A252049C0, %fd58;
	setp.ltu.f64 	%p2, %fd3, 0d41E0000000000000;
	@%p2 bra 	$L__BB0_4;
	{ // callseq 0, 0
	.param .b64 param0;
	st.param.f64 	[param0], %fd1;
	.param .align 16 .b8 retval0[16];
	call.uni (retval0), 
	__internal_trig_reduction_slowpathd, 
	(
	param0
	);
	ld.param.f64 	%fd110, [retval0];
	ld.param.b32 	%r185, [retval0+8];
	} // callseq 0
$L__BB0_4:
	shl.b32 	%r177, %r185, 6;
	cvt.u64.u32 	%rd52, %r177;
	and.b64  	%rd53, %rd52, 64;
	mov.u64 	%rd54, __cudart_sin_cos_coeffs;
	add.s64 	%rd55, %rd54, %rd53;
	mul.rn.f64 	%fd61, %fd110, %fd110;
	and.b32  	%r178, %r185, 1;
	setp.eq.b32 	%p3, %r178, 1;
	selp.f64 	%fd62, 0dBDA8FF8320FD8164, 0d3DE5DB65F9785EBA, %p3;
	ld.global.nc.v2.f64 	{%fd63, %fd64}, [%rd55];
	fma.rn.f64 	%fd65, %fd62, %fd61, %fd63;
	fma.rn.f64 	%fd66, %fd65, %fd61, %fd64;
	ld.global.nc.v2.f64 	{%fd67, %fd68}, [%rd55+16];
	fma.rn.f64 	%fd69, %fd66, %fd61, %fd67;
	fma.rn.f64 	%fd70, %fd69, %fd61, %fd68;
	ld.global.nc.v2.f64 	{%fd71, %fd72}, [%rd55+32];
	fma.rn.f64 	%fd73, %fd70, %fd61, %fd71;
	fma.rn.f64 	%fd74, %fd73, %fd61, %fd72;
	fma.rn.f64 	%fd75, %fd74, %fd110, %fd110;
	fma.rn.f64 	%fd76, %fd74, %fd61, 0d3FF0000000000000;
	selp.f64 	%fd77, %fd76, %fd75, %p3;
	and.b32  	%r179, %r185, 2;
	setp.eq.s32 	%p4, %r179, 0;
	mov.f64 	%fd78, 0d0000000000000000;
	sub.f64 	%fd79, %fd78, %fd77;
	selp.f64 	%fd8, %fd77, %fd79, %p4;
	abs.f64 	%fd9, %fd2;
	setp.neu.f64 	%p5, %fd9, 0d7FF0000000000000;
	@%p5 bra 	$L__BB0_6;
	mov.f64 	%fd85, 0d0000000000000000;
	mul.rn.f64 	%fd112, %fd2, %fd85;
	mov.b32 	%r187, 1;
	bra.uni 	$L__BB0_9;
$L__BB0_6:
	mul.f64 	%fd80, %fd2, 0d3FE45F306DC9C883;
	cvt.rni.s32.f64 	%r186, %fd80;
	cvt.rn.f64.s32 	%fd81, %r186;
	fma.rn.f64 	%fd82, %fd81, 0dBFF921FB54442D18, %fd2;
	fma.rn.f64 	%fd83, %fd81, 0dBC91A62633145C00, %fd82;
	fma.rn.f64 	%fd112, %fd81, 0dB97B839A252049C0, %fd83;
	setp.ltu.f64 	%p6, %fd9, 0d41E0000000000000;
	@%p6 bra 	$L__BB0_8;
	{ // callseq 1, 0
	.param .b64 param0;
	st.param.f64 	[param0], %fd2;
	.param .align 16 .b8 retval0[16];
	call.uni (retval0), 
	__internal_trig_reduction_slowpathd, 
	(
	param0
	);
	ld.param.f64 	%fd112, [retval0];
	ld.param.b32 	%r186, [retval0+8];
	} // callseq 1
$L__BB0_8:
	add.s32 	%r187, %r186, 1;
$L__BB0_9:
	shl.b32 	%r182, %r187, 6;
	cvt.u64.u32 	%rd56, %r182;
	and.b64  	%rd57, %rd56, 64;
	add.s64 	%rd59, %rd54, %rd57;
	mul.rn.f64 	%fd86, %fd112, %fd112;
	and.b32  	%r183, %r187, 1;
	setp.eq.b32 	%p7, %r183, 1;
	selp.f64 	%fd87, 0dBDA8FF8320FD8164, 0d3DE5DB65F9785EBA, %p7;
	ld.global.nc.v2.f64 	{%fd88, %fd89}, [%rd59];
	fma.rn.f64 	%fd90, %fd87, %fd86, %fd88;
	fma.rn.f64 	%fd91, %fd90, %fd86, %fd89;
	ld.global.nc.v2.f64 	{%fd92, %fd93}, [%rd59+16];
	fma.rn.f64 	%fd94, %fd91, %fd86, %fd92;
	fma.rn.f64 	%fd95, %fd94, %fd86, %fd93;
	ld.global.nc.v2.f64 	{%fd96, %fd97}, [%rd59+32];
	fma.rn.f64 	%fd98, %fd95, %fd86, %fd96;
	fma.rn.f64 	%fd99, %fd98, %fd86, %fd97;
	fma.rn.f64 	%fd100, %fd99, %fd112, %fd112;
	fma.rn.f64 	%fd101, %fd99, %fd86, 0d3FF0000000000000;
	selp.f64 	%fd102, %fd101, %fd100, %p7;
	and.b32  	%r184, %r187, 2;
	setp.eq.s32 	%p8, %r184, 0;
	mov.f64 	%fd103, 0d0000000000000000;
	sub.f64 	%fd104, %fd103, %fd102;
	selp.f64 	%fd105, %fd102, %fd104, %p8;
	mul.f64 	%fd15, %fd8, %fd105;
	ld.global.f64 	%fd106, [%rd1];
	sub.f64 	%fd107, %fd15, %fd106;
	abs.f64 	%fd108, %fd107;
	setp.geu.f64 	%p9, %fd108, 0d3EB0C6F7A0B5ED8D;
	@%p9 bra 	$L__BB0_11;
	ld.param.u64 	%rd63, [_Z9noicetoitP4coorPiPdS2_S2_S1_S1_S1__param_3];
	ld.param.u64 	%rd62, [_Z9noicetoitP4coorPiPdS2_S2_S1_S1_S1__param_2];
	cvta.to.global.u64 	%rd60, %rd62;
	cvta.to.global.u64 	%rd61, %rd63;
	st.global.f64 	[%rd60], %fd1;
	ld.global.f64 	%fd109, [%rd2+-24];
	st.global.f64 	[%rd61], %fd109;
	st.global.f64 	[%rd1], %fd15;
$L__BB0_11:
	st.global.f64 	[%rd2+-16], %fd15;
	ret;

}
	// .globl	_ZN3cub18CUB_300001_SM_10006detail11EmptyKernelIvEEvv
.visible .entry _ZN3cub18CUB_300001_SM_10006detail11EmptyKernelIvEEvv()
{


	ret;

}
.func  (.param .align 16 .b8 func_retval0[16]) __internal_trig_reduction_slowpathd(
	.param .b64 __internal_trig_reduction_slowpathd_param_0
)
{
	.local .align 8 .b8 	__local_depot2[40];
	.reg .b64 	%SP;
	.reg .b64 	%SPL;
	.reg .pred 	%p<10>;
	.reg .b32 	%r<47>;
	.reg .b64 	%rd<74>;
	.reg .b64 	%fd<5>;

	mov.u64 	%SPL, __local_depot2;
	ld.param.f64 	%fd4, [__internal_trig_reduction_slowpathd_param_0];
	add.u64 	%rd1, %SPL, 0;
	{
	.reg .b32 %temp; 
	mov.b64 	{%temp, %r1}, %fd4;
	}
	shr.u32 	%r2, %r1, 20;
	and.b32  	%r3, %r2, 2047;
	setp.eq.s32 	%p1, %r3, 2047;
	mov.b32 	%r46, 0;
	@%p1 bra 	$L__BB2_9;
	add.s32 	%r20, %r3, -1024;
	mov.b64 	%rd20, %fd4;
	shl.b64 	%rd2, %rd20, 11;
	shr.u32 	%r4, %r20, 6;
	sub.s32 	%r45, 15, %r4;
	sub.s32 	%r21, 19, %r4;
	setp.lt.u32 	%p2, %r20, 128;
	selp.b32 	%r6, 18, %r21, %p2;
	setp.ge.s32 	%p3, %r45, %r6;
	mov.b64 	%rd70, 0;
	@%p3 bra 	$L__BB2_4;
	add.s32 	%r23, %r6, %r4;
	neg.s32 	%r43, %r23;
	or.b64  	%rd3, %rd2, -9223372036854775808;
	mov.b64 	%rd70, 0;
	mov.b32 	%r42, 0;
	mov.u64 	%rd25, __cudart_i2opi_d;
	mov.u32 	%r44, %r45;
$L__BB2_3:
	.pragma "nounroll";
	mul.wide.s32 	%rd22, %r42, 8;
	add.s64 	%rd23, %rd1, %rd22;
	mul.wide.s32 	%rd24, %r44, 8;
	add.s64 	%rd26, %rd25, %rd24;
	ld.global.nc.u64 	%rd27, [%rd26];
	{
	.reg .u32 %r0, %r1, %r2, %r3, %alo, %ahi, %blo, %bhi, %clo, %chi;
	mov.b64 	{%alo,%ahi}, %rd27;
	mov.b64 	{%blo,%bhi}, %rd3;
	mov.b64 	{%clo,%chi}, %rd70;
	mad.lo.cc.u32 	%r0, %alo, %blo, %clo;
	madc.hi.cc.u32 	%r1, %alo, %blo, %chi;
	madc.hi.u32 	%r2, %alo, %bhi, 0;
	mad.lo.cc.u32 	%r1, %alo, %bhi, %r1;
	madc.hi.cc.u32 	%r2, %ahi, %blo, %r2;
	madc.hi.u32 	%r3, %ahi, %bhi, 0;
	mad.lo.cc.u32 	%r1, %ahi, %blo, %r1;
	madc.lo.cc.u32 	%r2, %ahi, %bhi, %r2;
	addc.u32 	%r3, %r3, 0;
	mov.b64 	%rd28, {%r0,%r1};
	mov.b64 	%rd70, {%r2,%r3};
	}
	st.local.u64 	[%rd23], %rd28;
	add.s32 	%r44, %r44, 1;
	add.s32 	%r43, %r43, 1;
	add.s32 	%r42, %r42, 1;
	setp.ne.s32 	%p4, %r43, -15;
	mov.u32 	%r45, %r6;
	@%p4 bra 	$L__BB2_3;
$L__BB2_4:
	cvt.s64.s32 	%rd29, %r45;
	cvt.u64.u32 	%rd30, %r4;
	add.s64 	%rd31, %rd30, %rd29;
	shl.b64 	%rd32, %rd31, 3;
	add.s64 	%rd33, %rd1, %rd32;
	st.local.u64 	[%rd33+-120], %rd70;
	and.b32  	%r15, %r2, 63;
	ld.local.u64 	%rd72, [%rd1+16];
	ld.local.u64 	%rd71, [%rd1+24];
	setp.eq.s32 	%p5, %r15, 0;
	@%p5 bra 	$L__BB2_6;
	shl.b64 	%rd34, %rd71, %r15;
	shr.u64 	%rd35, %rd72, 1;
	xor.b32  	%r24, %r15, 63;
	shr.u64 	%rd36, %rd35, %r24;
	or.b64  	%rd71, %rd34, %rd36;
	ld.local.u64 	%rd37, [%rd1+8];
	shl.b64 	%rd38, %rd72, %r15;
	shr.u64 	%rd39, %rd37, 1;
	shr.u64 	%rd40, %rd39, %r24;
	or.b64  	%rd72, %rd38, %rd40;
$L__BB2_6:
	and.b32  	%r25, %r1, -2147483648;
	shr.u64 	%rd41, %rd71, 62;
	cvt.u32.u64 	%r26, %rd41;
	mov.b64 	{%r27, %r28}, %rd71;
	mov.b64 	{%r29, %r30}, %rd72;
	shf.l.wrap.b32 	%r31, %r30, %r27, 2;
	shf.l.wrap.b32 	%r32, %r27, %r28, 2;
	mov.b64 	%rd42, {%r31, %r32};
	shl.b64 	%rd43, %rd72, 2;
	shr.u64 	%rd44, %rd42, 63;
	cvt.u32.u64 	%r33, %rd44;
	add.s32 	%r34, %r33, %r26;
	setp.eq.s32 	%p6, %r25, 0;
	neg.s32 	%r35, %r34;
	selp.b32 	%r46, %r34, %r35, %p6;
	setp.gt.s64 	%p7, %rd42, -1;
	mov.b64 	%rd45, 0;
	{
	.reg .u32 %r0, %r1, %r2, %r3, %a0, %a1, %a2, %a3, %b0, %b1, %b2, %b3;
	mov.b64 	{%a0,%a1}, %rd45;
	mov.b64 	{%a2,%a3}, %rd45;
	mov.b64 	{%b0,%b1}, %rd43;
	mov.b64 	{%b2,%b3}, %rd42;
	sub.cc.u32 	%r0, %a0, %b0;
	subc.cc.u32 	%r1, %a1, %b1;
	subc.cc.u32 	%r2, %a2, %b2;
	subc.u32 	%r3, %a3, %b3;
	mov.b64 	%rd46, {%r0,%r1};
	mov.b64 	%rd47, {%r2,%r3};
	}
	xor.b32  	%r36, %r25, -2147483648;
	selp.b64 	%rd73, %rd42, %rd47, %p7;
	selp.b64 	%rd14, %rd43, %rd46, %p7;
	selp.b32 	%r17, %r25, %r36, %p7;
	clz.b64 	%r37, %rd73;
	cvt.u64.u32 	%rd15, %r37;
	setp.eq.s32 	%p8, %r37, 0;
	@%p8 bra 	$L__BB2_8;
	cvt.u32.u64 	%r38, %rd15;
	and.b32  	%r39, %r38, 63;
	shl.b64 	%rd48, %rd73, %r39;
	shr.u64 	%rd49, %rd14, 1;
	not.b32 	%r40, %r38;
	and.b32  	%r41, %r40, 63;
	shr.u64 	%rd50, %rd49, %r41;
	or.b64  	%rd73, %rd48, %rd50;
$L__BB2_8:
	mov.b64 	%rd51, -3958705157555305931;
	{
	.reg .u32 %r0, %r1, %r2, %r3, %alo, %ahi, %blo, %bhi;
	mov.b64 	{%alo,%ahi}, %rd73;
	mov.b64 	{%blo,%bhi}, %rd51;
	mul.lo.u32 	%r0, %alo, %blo;
	mul.hi.u32 	%r1, %alo, %blo;
	mad.lo.cc.u32 	%r1, %alo, %bhi, %r1;
	madc.hi.u32 	%r2, %alo, %bhi, 0;
	mad.lo.cc.u32 	%r1, %ahi, %blo, %r1;
	madc.hi.cc.u32 	%r2, %ahi, %blo, %r2;
	madc.hi.u32 	%r3, %ahi, %bhi, 0;
	mad.lo.cc.u32 	%r2, %ahi, %bhi, %r2;
	addc.u32 	%r3, %r3, 0;
	mov.b64 	%rd52, {%r0,%r1};
	mov.b64 	%rd53, {%r2,%r3};
	}
	setp.gt.s64 	%p9, %rd53, 0;
	{
	.reg .u32 %r0, %r1, %r2, %r3, %a0, %a1, %a2, %a3, %b0, %b1, %b2, %b3;
	mov.b64 	{%a0,%a1}, %rd52;
	mov.b64 	{%a2,%a3}, %rd53;
	mov.b64 	{%b0,%b1}, %rd52;
	mov.b64 	{%b2,%b3}, %rd53;
	add.cc.u32 	%r0, %a0, %b0;
	addc.cc.u32 	%r1, %a1, %b1;
	addc.cc.u32 	%r2, %a2, %b2;
	addc.u32 	%r3, %a3, %b3;
	mov.b64 	%rd54, {%r0,%r1};
	mov.b64 	%rd55, {%r2,%r3};
	}
	selp.b64 	%rd56, %rd55, %rd53, %p9;
	selp.s64 	%rd57, -1, 0, %p9;
	sub.s64 	%rd58, %rd57, %rd15;
	cvt.u64.u32 	%rd59, %r17;
	shl.b64 	%rd60, %rd59, 32;
	add.s64 	%rd61, %rd56, 1;
	shr.u64 	%rd62, %rd61, 10;
	add.s64 	%rd63, %rd62, 1;
	shr.u64 	%rd64, %rd63, 1;
	shl.b64 	%rd65, %rd58, 52;
	add.s64 	%rd66, %rd65, %rd64;
	add.s64 	%rd67, %rd66, 4602678819172646912;
	or.b64  	%rd68, %rd67, %rd60;
	mov.b64 	%fd4, %rd68;
$L__BB2_9:
	st.param.f64 	[func_retval0], %fd4;
	st.param.b32 	[func_retval0+8], %r46;
	ret;

}


// ===== COMPILED SASS (sm_100) =====

	.target	sm_100

	.elftype	@"ET_EXEC"


//--------------------- .note.nv.tkinfo           --------------------------
	.section	.note.nv.tkinfo,"",@"SHT_NOTE"
	.sectionflags	@"SHF_NOTE_NV_TKINFO"
	.tkinfo
        /*0018*/ 	.word	0x00000002
        /*0030*/ 	.string	""
        /*0030*/ 	.string	"ptxas"
        /*0030*/ 	.string	"Cuda compilation tools, release 13.0, V13.0.88"
        /*0030*/ 	.string	"Build cuda_13.0.r13.0/compiler.36424714_0"
        /*0030*/ 	.string	"-arch sm_100 -m 64 "



//--------------------- .note.nv.cuinfo           --------------------------
	.section	.note.nv.cuinfo,"",@"SHT_NOTE"
	.sectionflags	@"SHF_NOTE_NV_CUINFO"
        /*0018*/ 	.short	0x0002
        /*001a*/ 	.short	0x0064
        /*001c*/ 	.short	0x0082
	.zero		2


//--------------------- .nv.info                  --------------------------
	.section	.nv.info,"",@"SHT_CUDA_INFO"
	.align	4


	//----- nvinfo : EIATTR_REGCOUNT
	.align		4
        /*0000*/ 	.byte	0x04, 0x2f
        /*0002*/ 	.short	(.L_57 - .L_56)
	.align		4
.L_56:
        /*0004*/ 	.word	index@(_Z9noicetoitP4coorPiPdS2_S2_S1_S1_S1_)
        /*0008*/ 	.word	0x00000020


	//----- nvinfo : EIATTR_FRAME_SIZE
	.align		4
.L_57:
        /*000c*/ 	.byte	0x04, 0x11
        /*000e*/ 	.short	(.L_59 - .L_58)
	.align		4
.L_58:
        /*0010*/ 	.word	index@($_Z9noicetoitP4coorPiPdS2_S2_S1_S1_S1_$__internal_trig_reduction_slowpathd)
        /*0014*/ 	.word	0x00000028


	//----- nvinfo : EIATTR_FRAME_SIZE
	.align		4
.L_59:
        /*0018*/ 	.byte	0x04, 0x11
        /*001a*/ 	.short	(.L_61 - .L_60)
	.align		4
.L_60:
        /*001c*/ 	.word	index@($__internal_0_$__cuda_sm20_div_rn_f64_full)
        /*0020*/ 	.word	0x00000028


	//----- nvinfo : EIATTR_FRAME_SIZE
	.align		4
.L_61:
        /*0024*/ 	.byte	0x04, 0x11
        /*0026*/ 	.short	(.L_63 - .L_62)
	.align		4
.L_62:
        /*0028*/ 	.word	index@(_Z9noicetoitP4coorPiPdS2_S2_S1_S1_S1_)
        /*002c*/ 	.word	0x00000028


	//----- nvinfo : EIATTR_REGCOUNT
	.align		4
.L_63:
        /*0030*/ 	.byte	0x04, 0x2f
        /*0032*/ 	.short	(.L_65 - .L_64)
	.align		4
.L_64:
        /*0034*/ 	.word	index@(_ZN3cub18CUB_300001_SM_10006detail11EmptyKernelIvEEvv)
        /*0038*/ 	.word	0x00000004


	//----- nvinfo : EIATTR_FRAME_SIZE
	.align		4
.L_65:
        /*003c*/ 	.byte	0x04, 0x11
        /*003e*/ 	.short	(.L_67 - .L_66)
	.align		4
.L_66:
        /*0040*/ 	.word	index@(_ZN3cub18CUB_300001_SM_10006detail11EmptyKernelIvEEvv)
        /*0044*/ 	.word	0x00000000


	//----- nvinfo : EIATTR_MIN_STACK_SIZE
	.align		4
.L_67:
        /*0048*/ 	.byte	0x04, 0x12
        /*004a*/ 	.short	(.L_69 - .L_68)
	.align		4
.L_68:
        /*004c*/ 	.word	index@(_ZN3cub18CUB_300001_SM_10006detail11EmptyKernelIvEEvv)
        /*0050*/ 	.word	0x00000000


	//----- nvinfo : EIATTR_MIN_STACK_SIZE
	.align		4
.L_69:
        /*0054*/ 	.byte	0x04, 0x12
        /*0056*/ 	.short	(.L_71 - .L_70)
	.align		4
.L_70:
        /*0058*/ 	.word	index@(_Z9noicetoitP4coorPiPdS2_S2_S1_S1_S1_)
        /*005c*/ 	.word	0x00000028
.L_71:


//--------------------- .nv.compat                --------------------------
	.section	.nv.compat,"",@"SHT_CUDA_COMPAT_INFO"
	.align	4
        /*0000*/ 	.byte	0x02, 0x09, 0x00, 0x00, 0x02, 0x02, 0x01, 0x00, 0x02, 0x05, 0x05, 0x00, 0x03, 0x07, 0x01, 0x01
        /*0010*/ 	.byte	0x02, 0x03, 0x00, 0x00, 0x02, 0x06, 0x01, 0x00, 0x04, 0x0b, 0x08, 0x00, 0x01, 0x00, 0x00, 0x00
        /*0020*/ 	.byte	0x00, 0x00, 0x00, 0x00


//--------------------- .nv.info._ZN3cub18CUB_300001_SM_10006detail11EmptyKernelIvEEvv --------------------------
	.section	.nv.info._ZN3cub18CUB_300001_SM_10006detail11EmptyKernelIvEEvv,"",@"SHT_CUDA_INFO"
	.sectionflags	@""
	.align	4


	//----- nvinfo : EIATTR_CUDA_API_VERSION
	.align		4
        /*0000*/ 	.byte	0x04, 0x37
        /*0002*/ 	.short	(.L_73 - .L_72)
.L_72:
        /*0004*/ 	.word	0x00000082


	//----- nvinfo : EIATTR_SPARSE_MMA_MASK
	.align		4
.L_73:
        /*0008*/ 	.byte	0x03, 0x50
        /*000a*/ 	.short	0x0000


	//----- nvinfo : EIATTR_MAXREG_COUNT
	.align		4
        /*000c*/ 	.byte	0x03, 0x1b
        /*000e*/ 	.short	0x00ff


	//----- nvinfo : EIATTR_MERCURY_ISA_VERSION
	.align		4
        /*0010*/ 	.byte	0x03, 0x5f
        /*0012*/ 	.short	0x0101


	//----- nvinfo : EIATTR_VRC_CTA_INIT_COUNT
	.align		4
        /*0014*/ 	.byte	0x02, 0x4a
	.zero		1
	.zero		1


	//----- nvinfo : EIATTR_EXIT_INSTR_OFFSETS
	.align		4
        /*0018*/ 	.byte	0x04, 0x1c
        /*001a*/ 	.short	(.L_75 - .L_74)


	//   ....[0]....
.L_74:
        /*001c*/ 	.word	0x00000010


	//----- nvinfo : EIATTR_SW_WAR
	.align		4
.L_75:
        /*0020*/ 	.byte	0x04, 0x36
        /*0022*/ 	.short	(.L_77 - .L_76)
.L_76:
        /*0024*/ 	.word	0x00000008
.L_77:


//--------------------- .nv.info._Z9noicetoitP4coorPiPdS2_S2_S1_S1_S1_ --------------------------
	.section	.nv.info._Z9noicetoitP4coorPiPdS2_S2_S1_S1_S1_,"",@"SHT_CUDA_INFO"
	.sectionflags	@""
	.align	4


	//----- nvinfo : EIATTR_CUDA_API_VERSION
	.align		4
        /*0000*/ 	.byte	0x04, 0x37
        /*0002*/ 	.short	(.L_79 - .L_78)
.L_78:
        /*0004*/ 	.word	0x00000082


	//----- nvinfo : EIATTR_KPARAM_INFO
	.align		4
.L_79:
        /*0008*/ 	.byte	0x04, 0x17
        /*000a*/ 	.short	(.L_81 - .L_80)
.L_80:
        /*000c*/ 	.word	0x00000000
        /*0010*/ 	.short	0x0007
        /*0012*/ 	.short	0x0038
        /*0014*/ 	.byte	0x00, 0xf5, 0x21, 0x00


	//----- nvinfo : EIATTR_KPARAM_INFO
	.align		4
.L_81:
        /*0018*/ 	.byte	0x04, 0x17
        /*001a*/ 	.short	(.L_83 - .L_82)
.L_82:
        /*001c*/ 	.word	0x00000000
        /*0020*/ 	.short	0x0006
        /*0022*/ 	.short	0x0030
        /*0024*/ 	.byte	0x00, 0xf5, 0x21, 0x00


	//----- nvinfo : EIATTR_KPARAM_INFO
	.align		4
.L_83:
        /*0028*/ 	.byte	0x04, 0x17
        /*002a*/ 	.short	(.L_85 - .L_84)
.L_84:
        /*002c*/ 	.word	0x00000000
        /*0030*/ 	.short	0x0005
        /*0032*/ 	.short	0x0028
        /*0034*/ 	.byte	0x00, 0xf5, 0x21, 0x00


	//----- nvinfo : EIATTR_KPARAM_INFO
	.align		4
.L_85:
        /*0038*/ 	.byte	0x04, 0x17
        /*003a*/ 	.short	(.L_87 - .L_86)
.L_86:
        /*003c*/ 	.word	0x00000000
        /*0040*/ 	.short	0x0004
        /*0042*/ 	.short	0x0020
        /*0044*/ 	.byte	0x00, 0xf5, 0x21, 0x00


	//----- nvinfo : EIATTR_KPARAM_INFO
	.align		4
.L_87:
        /*0048*/ 	.byte	0x04, 0x17
        /*004a*/ 	.short	(.L_89 - .L_88)
.L_88:
        /*004c*/ 	.word	0x00000000
        /*0050*/ 	.short	0x0003
        /*0052*/ 	.short	0x0018
        /*0054*/ 	.byte	0x00, 0xf5, 0x21, 0x00


	//----- nvinfo : EIATTR_KPARAM_INFO
	.align		4
.L_89:
        /*0058*/ 	.byte	0x04, 0x17
        /*005a*/ 	.short	(.L_91 - .L_90)
.L_90:
        /*005c*/ 	.word	0x00000000
        /*0060*/ 	.short	0x0002
        /*0062*/ 	.short	0x0010
        /*0064*/ 	.byte	0x00, 0xf5, 0x21, 0x00


	//----- nvinfo : EIATTR_KPARAM_INFO
	.align		4
.L_91:
        /*0068*/ 	.byte	0x04, 0x17
        /*006a*/ 	.short	(.L_93 - .L_92)
.L_92:
        /*006c*/ 	.word	0x00000000
        /*0070*/ 	.short	0x0001
        /*0072*/ 	.short	0x0008
        /*0074*/ 	.byte	0x00, 0xf5, 0x21, 0x00


	//----- nvinfo : EIATTR_KPARAM_INFO
	.align		4
.L_93:
        /*0078*/ 	.byte	0x04, 0x17
        /*007a*/ 	.short	(.L_95 - .L_94)
.L_94:
        /*007c*/ 	.word	0x00000000
        /*0080*/ 	.short	0x0000
        /*0082*/ 	.short	0x0000
        /*0084*/ 	.byte	0x00, 0xf5, 0x21, 0x00


	//----- nvinfo : EIATTR_SPARSE_MMA_MASK
	.align		4
.L_95:
        /*0088*/ 	.byte	0x03, 0x50
        /*008a*/ 	.short	0x0000


	//----- nvinfo : EIATTR_MAXREG_COUNT
	.align		4
        /*008c*/ 	.byte	0x03, 0x1b
        /*008e*/ 	.short	0x00ff


	//----- nvinfo : EIATTR_MERCURY_ISA_VERSION
	.align		4
        /*0090*/ 	.byte	0x03, 0x5f
        /*0092*/ 	.short	0x0101


	//----- nvinfo : EIATTR_VRC_CTA_INIT_COUNT
	.align		4
        /*0094*/ 	.byte	0x02, 0x4a
	.zero		1
	.zero		1


	//----- nvinfo : EIATTR_EXIT_INSTR_OFFSETS
	.align		4
        /*0098*/ 	.byte	0x04, 0x1c
        /*009a*/ 	.short	(.L_97 - .L_96)


	//   ....[0]....
.L_96:
        /*009c*/ 	.word	0x00001e40


	//----- nvinfo : EIATTR_CRS_STACK_SIZE
	.align		4
.L_97:
        /*00a0*/ 	.byte	0x04, 0x1e
        /*00a2*/ 	.short	(.L_99 - .L_98)
.L_98:
        /*00a4*/ 	.word	0x00000000


	//----- nvinfo : EIATTR_CBANK_PARAM_SIZE
	.align		4
.L_99:
        /*00a8*/ 	.byte	0x03, 0x19
        /*00aa*/ 	.short	0x0040


	//----- nvinfo : EIATTR_PARAM_CBANK
	.align		4
        /*00ac*/ 	.byte	0x04, 0x0a
        /*00ae*/ 	.short	(.L_101 - .L_100)
	.align		4
.L_100:
        /*00b0*/ 	.word	index@(.nv.constant0._Z9noicetoitP4coorPiPdS2_S2_S1_S1_S1_)
        /*00b4*/ 	.short	0x0380
        /*00b6*/ 	.short	0x0040


	//----- nvinfo : EIATTR_SW_WAR
	.align		4
.L_101:
        /*00b8*/ 	.byte	0x04, 0x36
        /*00ba*/ 	.short	(.L_103 - .L_102)
.L_102:
        /*00bc*/ 	.word	0x00000008
.L_103:


//--------------------- .nv.callgraph             --------------------------
	.section	.nv.callgraph,"",@"SHT_CUDA_CALLGRAPH"
	.align	4
	.sectionentsize	8
	.align		4
        /*0000*/ 	.word	0x00000000
	.align		4
        /*0004*/ 	.word	0xffffffff
	.align		4
        /*0008*/ 	.word	0x00000000
	.align		4
        /*000c*/ 	.word	0xfffffffe
	.align		4
        /*0010*/ 	.word	0x00000000
	.align		4
        /*0014*/ 	.word	0xfffffffd
	.align		4
        /*0018*/ 	.word	0x00000000
	.align		4
        /*001c*/ 	.word	0xfffffffc


//--------------------- .nv.constant4             --------------------------
	.section	.nv.constant4,"a",@progbits
	.align	8
	.align		8
.nv.constant4:
        /*0000*/ 	.dword	precalc_xorwow_matrix
	.align		8
        /*0008*/ 	.dword	precalc_xorwow_offset_matrix
	.align		8
        /*0010*/ 	.dword	mrg32k3aM1
	.align		8
        /*0018*/ 	.dword	mrg32k3aM2
	.align		8
        /*0020*/ 	.dword	mrg32k3aM1SubSeq
	.align		8
        /*0028*/ 	.dword	mrg32k3aM2SubSeq
	.align		8
        /*0030*/ 	.dword	mrg32k3aM1Seq
	.align		8
        /*0038*/ 	.dword	mrg32k3aM2Seq
	.align		8
        /*0040*/ 	.dword	_ZN28_INTERNAL_e7658342_4_k_cu_NL4cuda3std3__45__cpo5beginE
	.align		8
        /*0048*/ 	.dword	_ZN28_INTERNAL_e7658342_4_k_cu_NL4cuda3std3__45__cpo3endE
	.align		8
        /*0050*/ 	.dword	_ZN28_INTERNAL_e7658342_4_k_cu_NL4cuda3std3__45__cpo6cbeginE
	.align		8
        /*0058*/ 	.dword	_ZN28_INTERNAL_e7658342_4_k_cu_NL4cuda3std3__45__cpo4cendE
	.align		8
        /*0060*/ 	.dword	_ZN28_INTERNAL_e7658342_4_k_cu_NL4cuda3std3__45__cpo6rbeginE
	.align		8
        /*0068*/ 	.dword	_ZN28_INTERNAL_e7658342_4_k_cu_NL4cuda3std3__45__cpo4rendE
	.align		8
        /*0070*/ 	.dword	_ZN28_INTERNAL_e7658342_4_k_cu_NL4cuda3std3__45__cpo7crbeginE
	.align		8
        /*0078*/ 	.dword	_ZN28_INTERNAL_e7658342_4_k_cu_NL4cuda3std3__45__cpo5crendE
	.align		8
        /*0080*/ 	.dword	_ZN28_INTERNAL_e7658342_4_k_cu_NL4cuda3std3__430_GLOBAL__N__e7658342_4_k_cu_NL6ignoreE
	.align		8
        /*0088*/ 	.dword	_ZN28_INTERNAL_e7658342_4_k_cu_NL4cuda3std3__419piecewise_constructE
	.align		8
        /*0090*/ 	.dword	_ZN28_INTERNAL_e7658342_4_k_cu_NL4cuda3std3__48in_placeE
	.align		8
        /*0098*/ 	.dword	_ZN28_INTERNAL_e7658342_4_k_cu_NL4cuda3std3__420unreachable_sentinelE
	.align		8
        /*00a0*/ 	.dword	_ZN28_INTERNAL_e7658342_4_k_cu_NL4cuda3std3__47nulloptE
	.align		8
        /*00a8*/ 	.dword	_ZN28_INTERNAL_e7658342_4_k_cu_NL4cuda3std3__48unexpectE
	.align		8
        /*00b0*/ 	.dword	_ZN28_INTERNAL_e7658342_4_k_cu_NL4cuda3std6ranges3__45__cpo4swapE
	.align		8
        /*00b8*/ 	.dword	_ZN28_INTERNAL_e7658342_4_k_cu_NL4cuda3std6ranges3__45__cpo9iter_moveE
	.align		8
        /*00c0*/ 	.dword	_ZN28_INTERNAL_e7658342_4_k_cu_NL4cuda3std6ranges3__45__cpo5beginE
	.align		8
        /*00c8*/ 	.dword	_ZN28_INTERNAL_e7658342_4_k_cu_NL4cuda3std6ranges3__45__cpo3endE
	.align		8
        /*00d0*/ 	.dword	_ZN28_INTERNAL_e7658342_4_k_cu_NL4cuda3std6ranges3__45__cpo6cbeginE
	.align		8
        /*00d8*/ 	.dword	_ZN28_INTERNAL_e7658342_4_k_cu_NL4cuda3std6ranges3__45__cpo4cendE
	.align		8
        /*00e0*/ 	.dword	_ZN28_INTERNAL_e7658342_4_k_cu_NL4cuda3std6ranges3__45__cpo7advanceE
	.align		8
        /*00e8*/ 	.dword	_ZN28_INTERNAL_e7658342_4_k_cu_NL4cuda3std6ranges3__45__cpo9iter_swapE
	.align		8
        /*00f0*/ 	.dword	_ZN28_INTERNAL_e7658342_4_k_cu_NL4cuda3std6ranges3__45__cpo4nextE
	.align		8
        /*00f8*/ 	.dword	_ZN28_INTERNAL_e7658342_4_k_cu_NL4cuda3std6ranges3__45__cpo4prevE
	.align		8
        /*0100*/ 	.dword	_ZN28_INTERNAL_e7658342_4_k_cu_NL4cuda3std6ranges3__45__cpo4dataE
	.align		8
        /*0108*/ 	.dword	_ZN28_INTERNAL_e7658342_4_k_cu_NL4cuda3std6ranges3__45__cpo5cdataE
	.align		8
        /*0110*/ 	.dword	_ZN28_INTERNAL_e7658342_4_k_cu_NL4cuda3std6ranges3__45__cpo4sizeE
	.align		8
        /*0118*/ 	.dword	_ZN28_INTERNAL_e7658342_4_k_cu_NL4cuda3std6ranges3__45__cpo5ssizeE
	.align		8
        /*0120*/ 	.dword	_ZN28_INTERNAL_e7658342_4_k_cu_NL4cuda3std6ranges3__45__cpo8distanceE
	.align		8
        /*0128*/ 	.dword	_ZN28_INTERNAL_e7658342_4_k_cu_NL6thrust24THRUST_300001_SM_1000_NS8cuda_cub3parE
	.align		8
        /*0130*/ 	.dword	_ZN28_INTERNAL_e7658342_4_k_cu_NL6thrust24THRUST_300001_SM_1000_NS8cuda_cub10par_nosyncE
	.align		8
        /*0138*/ 	.dword	_ZN28_INTERNAL_e7658342_4_k_cu_NL6thrust24THRUST_300001_SM_1000_NS6system6detail10sequential3seqE
	.align		8
        /*0140*/ 	.dword	_ZN28_INTERNAL_e7658342_4_k_cu_NL6thrust24THRUST_300001_SM_1000_NS6system3cpp3parE
	.align		8
        /*0148*/ 	.dword	_ZN28_INTERNAL_e7658342_4_k_cu_NL6thrust24THRUST_300001_SM_1000_NS12placeholders2_1E
	.align		8
        /*0150*/ 	.dword	_ZN28_INTERNAL_e7658342_4_k_cu_NL6thrust24THRUST_300001_SM_1000_NS12placeholders2_2E
	.align		8
        /*0158*/ 	.dword	_ZN28_INTERNAL_e7658342_4_k_cu_NL6thrust24THRUST_300001_SM_1000_NS12placeholders2_3E
	.align		8
        /*0160*/ 	.dword	_ZN28_INTERNAL_e7658342_4_k_cu_NL6thrust24THRUST_300001_SM_1000_NS12placeholders2_4E
	.align		8
        /*0168*/ 	.dword	_ZN28_INTERNAL_e7658342_4_k_cu_NL6thrust24THRUST_300001_SM_1000_NS12placeholders2_5E
	.align		8
        /*0170*/ 	.dword	_ZN28_INTERNAL_e7658342_4_k_cu_NL6thrust24THRUST_300001_SM_1000_NS12placeholders2_6E
	.align		8
        /*0178*/ 	.dword	_ZN28_INTERNAL_e7658342_4_k_cu_NL6thrust24THRUST_300001_SM_1000_NS12placeholders2_7E
	.align		8
        /*0180*/ 	.dword	_ZN28_INTERNAL_e7658342_4_k_cu_NL6thrust24THRUST_300001_SM_1000_NS12placeholders2_8E
	.align		8
        /*0188*/ 	.dword	_ZN28_INTERNAL_e7658342_4_k_cu_NL6thrust24THRUST_300001_SM_1000_NS12placeholders2_9E
	.align		8
        /*0190*/ 	.dword	_ZN28_INTERNAL_e7658342_4_k_cu_NL6thrust24THRUST_300001_SM_1000_NS12placeholders3_10E
	.align		8
        /*0198*/ 	.dword	_ZN28_INTERNAL_e7658342_4_k_cu_NL6thrust24THRUST_300001_SM_1000_NS3seqE
	.align		8
        /*01a0*/ 	.dword	_ZN28_INTERNAL_e7658342_4_k_cu_NL6thrust24THRUST_300001_SM_1000_NS6deviceE
	.align		8
        /*01a8*/ 	.dword	__cudart_i2opi_d
	.align		8
        /*01b0*/ 	.dword	__cudart_sin_cos_coeffs


//--------------------- .nv.constant3             --------------------------
	.section	.nv.constant3,"a",@progbits
	.align	8
.nv.constant3:
	.type		__cr_lgamma_table,@object
	.size		__cr_lgamma_table,(.L_8 - __cr_lgamma_table)
__cr_lgamma_table:
        /*0000*/ 	.byte	0x00, 0x00, 0x00, 0x00, 0x00, 0x00, 0x00, 0x00, 0x00, 0x00, 0x00, 0x00, 0x00, 0x00, 0x00, 0x00
        /*0010*/ 	.byte	0xef, 0x39, 0xfa, 0xfe, 0x42, 0x2e, 0xe6, 0x3f, 0x02, 0x20, 0x2a, 0xfa, 0x0b, 0xab, 0xfc, 0x3f
        /*0020*/ 	.byte	0xf9, 0x2c, 0x92, 0x7c, 0xa7, 0x6c, 0x09, 0x40, 0xc9, 0x79, 0x44, 0x3c, 0x64, 0x26, 0x13, 0x40
        /*0030*/ 	.byte	0xca, 0x01, 0xcf, 0x3a, 0x27, 0x51, 0x1a, 0x40, 0x30, 0xcc, 0x2d, 0xf3, 0xe1, 0x0c, 0x21, 0x40
        /*0040*/ 	.byte	0x0d, 0xb7, 0xfc, 0x82, 0x8e, 0x35, 0x25, 0x40
.L_8:


//--------------------- .text._ZN3cub18CUB_300001_SM_10006detail11EmptyKernelIvEEvv --------------------------
	.section	.text._ZN3cub18CUB_300001_SM_10006detail11EmptyKernelIvEEvv,"ax",@progbits
	.align	128
        .global         _ZN3cub18CUB_300001_SM_10006detail11EmptyKernelIvEEvv
        .type           _ZN3cub18CUB_300001_SM_10006detail11EmptyKernelIvEEvv,@function
        .size           _ZN3cub18CUB_300001_SM_10006detail11EmptyKernelIvEEvv,(.L_x_30 - _ZN3cub18CUB_300001_SM_10006detail11EmptyKernelIvEEvv)
        .other          _ZN3cub18CUB_300001_SM_10006detail11EmptyKernelIvEEvv,@"STO_CUDA_ENTRY STV_DEFAULT"
_ZN3cub18CUB_300001_SM_10006detail11EmptyKernelIvEEvv:
.text._ZN3cub18CUB_300001_SM_10006detail11EmptyKernelIvEEvv:
[----:B------:R-:W-:Y:S01]  /*0000*/  LDC R1, c[0x0][0x37c] ;  /* 0x0000df00ff017b82 */ /* 0x000fe20000000800 */
[----:B------:R-:W-:Y:S05]  /*0010*/  EXIT ;  /* 0x000000000000794d */ /* 0x000fea0003800000 */
.L_x_0:
[----:B------:R-:W-:-:S00]  /*0020*/  BRA `(.L_x_0) ;  /* 0xfffffffc00fc7947 */ /* 0x000fc0000383ffff */
[----:B------:R-:W-:-:S00]  /*0030*/  NOP ;  /* 0x0000000000007918 */ /* 0x000fc00000000000 */
        /* <DEDUP_REMOVED lines=12> */
.L_x_30:


//--------------------- .text._Z9noicetoitP4coorPiPdS2_S2_S1_S1_S1_ --------------------------
	.section	.text._Z9noicetoitP4coorPiPdS2_S2_S1_S1_S1_,"ax",@progbits
	.align	128
        .global         _Z9noicetoitP4coorPiPdS2_S2_S1_S1_S1_
        .type           _Z9noicetoitP4coorPiPdS2_S2_S1_S1_S1_,@function
        .size           _Z9noicetoitP4coorPiPdS2_S2_S1_S1_S1_,(.L_x_29 - _Z9noicetoitP4coorPiPdS2_S2_S1_S1_S1_)
        .other          _Z9noicetoitP4coorPiPdS2_S2_S1_S1_S1_,@"STO_CUDA_ENTRY STV_DEFAULT"
_Z9noicetoitP4coorPiPdS2_S2_S1_S1_S1_:
.text._Z9noicetoitP4coorPiPdS2_S2_S1_S1_S1_:
[----:B------:R-:W0:Y:S01]  /*0000*/  LDC R1, c[0x0][0x37c] ;  /* 0x0000df00ff017b82 */ /* 0x000e220000000800 */
[----:B------:R-:W1:Y:S07]  /*0010*/  S2R R4, SR_TID.X ;  /* 0x0000000000047919 */ /* 0x000e6e0000002100 */
[----:B------:R-:W1:Y:S01]  /*0020*/  S2UR UR6, SR_CTAID.X ;  /* 0x00000000000679c3 */ /* 0x000e620000002500 */
[----:B0-----:R-:W-:Y:S01]  /*0030*/  VIADD R1, R1, 0xffffffd8 ;  /* 0xffffffd801017836 */ /* 0x001fe20000000000 */
[----:B------:R-:W0:Y:S06]  /*0040*/  LDCU.64 UR4, c[0x0][0x358] ;  /* 0x00006b00ff0477ac */ /* 0x000e2c0008000a00 */
[----:B------:R-:W1:Y:S02]  /*0050*/  LDC R3, c[0x0][0x360] ;  /* 0x0000d800ff037b82 */ /* 0x000e640000000800 */
[----:B-1----:R-:W-:Y:S01]  /*0060*/  IMAD R4, R3, UR6, R4 ;  /* 0x0000000603047c24 */ /* 0x002fe2000f8e0204 */
[----:B------:R-:W-:-:S05]  /*0070*/  CS2R R2, SR_CLOCKLO ;  /* 0x0000000000027805 */ /* 0x000fca0000015000 */
[----:B------:R-:W0:Y:S08]  /*0080*/  LDC.64 R10, c[0x0][0x3b0] ;  /* 0x0000ec00ff0a7b82 */ /* 0x000e300000000a00 */
[----:B------:R-:W1:Y:S01]  /*0090*/  LDC.64 R6, c[0x0][0x3a8] ;  /* 0x0000ea00ff067b82 */ /* 0x000e620000000a00 */
[----:B0-----:R-:W2:Y:S04]  /*00a0*/  LDG.E R5, desc[UR4][R10.64] ;  /* 0x000000040a057981 */ /* 0x001ea8000c1e1900 */
[----:B-1----:R-:W3:Y:S03]  /*00b0*/  LDG.E R6, desc[UR4][R6.64] ;  /* 0x0000000406067981 */ /* 0x002ee6000c1e1900 */
[----:B------:R-:W0:Y:S02]  /*00c0*/  LDC.64 R8, c[0x0][0x3b8] ;  /* 0x0000ee00ff087b82 */ /* 0x000e240000000a00 */
[----:B0-----:R0:W4:Y:S01]  /*00d0*/  LDG.E R25, desc[UR4][R8.64] ;  /* 0x0000000408197981 */ /* 0x001122000c1e1900 */
[----:B------:R-:W-:-:S04]  /*00e0*/  IADD3 R0, P0, PT, R4, R2, RZ ;  /* 0x0000000204007210 */ /* 0x000fc80007f1e0ff */
[----:B------:R-:W-:-:S05]  /*00f0*/  LOP3.LUT R0, R0, 0xaad26b49, RZ, 0x3c, !PT ;  /* 0xaad26b4900007812 */ /* 0x000fca00078e3cff */
[----:B------:R-:W-:-:S04]  /*0100*/  IMAD R0, R0, 0x4182bed5, RZ ;  /* 0x4182bed500007824 */ /* 0x000fc800078e02ff */
[----:B------:R-:W-:-:S05]  /*0110*/  VIADD R12, R0, 0x75bcd15 ;  /* 0x075bcd15000c7836 */ /* 0x000fca0000000000 */
[----:B------:R-:W-:Y:S01]  /*0120*/  SHF.R.U32.HI R13, RZ, 0x2, R12 ;  /* 0x00000002ff0d7819 */ /* 0x000fe2000001160c */
[----:B------:R-:W-:-:S03]  /*0130*/  VIADD R2, R0, 0x583f19 ;  /* 0x00583f1900027836 */ /* 0x000fc60000000000 */
[----:B------:R-:W-:Y:S01]  /*0140*/  LOP3.LUT R13, R13, R12, RZ, 0x3c, !PT ;  /* 0x0000000c0d0d7212 */ /* 0x000fe200078e3cff */
[----:B0-----:R-:W-:Y:S01]  /*0150*/  IMAD.SHL.U32 R9, R2, 0x10, RZ ;  /* 0x0000001002097824 */ /* 0x001fe200078e00ff */
[----:B------:R-:W-:Y:S02]  /*0160*/  LOP3.LUT R7, R0, 0x159a55e5, RZ, 0x3c, !PT ;  /* 0x159a55e500077812 */ /* 0x000fe400078e3cff */
[----:B------:R-:W-:Y:S01]  /*0170*/  LEA.HI.X.SX32 R3, R4, R3, 0x1, P0 ;  /* 0x0000000304037211 */ /* 0x000fe200000f0eff */
[----:B------:R-:W-:Y:S01]  /*0180*/  IMAD.SHL.U32 R8, R13, 0x2, RZ ;  /* 0x000000020d087824 */ /* 0x000fe200078e00ff */
[----:B------:R-:W-:Y:S02]  /*0190*/  SHF.R.U32.HI R7, RZ, 0x2, R7 ;  /* 0x00000002ff077819 */ /* 0x000fe40000011607 */
[----:B------:R-:W-:Y:S02]  /*01a0*/  LOP3.LUT R3, R3, 0xf7dcefdd, RZ, 0x3c, !PT ;  /* 0xf7dcefdd03037812 */ /* 0x000fe400078e3cff */
[----:B------:R-:W-:-:S02]  /*01b0*/  LOP3.LUT R8, R2, R9, R8, 0x96, !PT ;  /* 0x0000000902087212 */ /* 0x000fc400078e9608 */
[----:B------:R-:W-:Y:S01]  /*01c0*/  LOP3.LUT R9, R7, 0x159a55e5, R0, 0x96, !PT ;  /* 0x159a55e507097812 */ /* 0x000fe200078e9600 */
[----:B------:R-:W-:Y:S01]  /*01d0*/  IMAD R3, R3, -0x658354e5, RZ ;  /* 0x9a7cab1b03037824 */ /* 0x000fe200078e02ff */
[----:B------:R-:W-:-:S03]  /*01e0*/  LOP3.LUT R7, R8, R13, RZ, 0x3c, !PT ;  /* 0x0000000d08077212 */ /* 0x000fc600078e3cff */
[----:B------:R-:W-:Y:S02]  /*01f0*/  VIADD R8, R3, 0x1f123bb5 ;  /* 0x1f123bb503087836 */ /* 0x000fe40000000000 */
[----:B------:R-:W-:Y:S02]  /*0200*/  IMAD.SHL.U32 R11, R9, 0x2, RZ ;  /* 0x00000002090b7824 */ /* 0x000fe400078e00ff */
[----:B------:R-:W-:Y:S01]  /*0210*/  IMAD.SHL.U32 R10, R7, 0x10, RZ ;  /* 0x00000010070a7824 */ /* 0x000fe200078e00ff */
[----:B------:R-:W-:-:S04]  /*0220*/  SHF.R.U32.HI R13, RZ, 0x2, R8 ;  /* 0x00000002ff0d7819 */ /* 0x000fc80000011608 */
[----:B------:R-:W-:Y:S02]  /*0230*/  LOP3.LUT R10, R9, R11, R10, 0x96, !PT ;  /* 0x0000000b090a7212 */ /* 0x000fe400078e960a */
[----:B------:R-:W-:Y:S02]  /*0240*/  LOP3.LUT R13, R13, R8, RZ, 0x3c, !PT ;  /* 0x000000080d0d7212 */ /* 0x000fe400078e3cff */
[----:B------:R-:W-:Y:S02]  /*0250*/  LOP3.LUT R11, R10, R7, RZ, 0x3c, !PT ;  /* 0x000000070a0b7212 */ /* 0x000fe400078e3cff */
[----:B------:R-:W-:Y:S01]  /*0260*/  LOP3.LUT R8, R3, 0x5491333, RZ, 0x3c, !PT ;  /* 0x0549133303087812 */ /* 0x000fe200078e3cff */
[----:B------:R-:W-:Y:S02]  /*0270*/  IMAD.SHL.U32 R9, R13, 0x2, RZ ;  /* 0x000000020d097824 */ /* 0x000fe400078e00ff */
[----:B------:R-:W-:Y:S01]  /*0280*/  IMAD.SHL.U32 R12, R11, 0x10, RZ ;  /* 0x000000100b0c7824 */ /* 0x000fe200078e00ff */
[----:B------:R-:W-:-:S04]  /*0290*/  SHF.R.U32.HI R16, RZ, 0x2, R8 ;  /* 0x00000002ff107819 */ /* 0x000fc80000011608 */
[----:B------:R-:W-:Y:S02]  /*02a0*/  LOP3.LUT R8, R13, R9, R12, 0x96, !PT ;  /* 0x000000090d087212 */ /* 0x000fe400078e960c */
[--C-:B------:R-:W-:Y:S02]  /*02b0*/  IADD3 R0, PT, PT, R0, 0x64f0c9, R3.reuse ;  /* 0x0064f0c900007810 */ /* 0x100fe40007ffe003 */
[----:B------:R-:W-:-:S05]  /*02c0*/  LOP3.LUT R16, R16, 0x5491333, R3, 0x96, !PT ;  /* 0x0549133310107812 */ /* 0x000fca00078e9603 */
[----:B------:R-:W-:Y:S01]  /*02d0*/  IMAD.SHL.U32 R18, R16, 0x2, RZ ;  /* 0x0000000210127824 */ /* 0x000fe200078e00ff */
[----:B------:R-:W-:Y:S02]  /*02e0*/  IADD3 R3, PT, PT, R0, 0x587c5, R7 ;  /* 0x000587c500037810 */ /* 0x000fe40007ffe007 */
[----:B------:R-:W-:-:S04]  /*02f0*/  SHF.R.U32.HI R19, RZ, 0x2, R2 ;  /* 0x00000002ff137819 */ /* 0x000fc80000011602 */
[----:B------:R-:W-:Y:S02]  /*0300*/  LOP3.LUT R19, R19, R2, RZ, 0x3c, !PT ;  /* 0x0000000213137212 */ /* 0x000fe400078e3cff */
[----:B------:R-:W-:-:S04]  /*0310*/  SHF.R.U32.HI R20, RZ, 0x2, R7 ;  /* 0x00000002ff147819 */ /* 0x000fc80000011607 */
[----:B------:R-:W-:Y:S02]  /*0320*/  LOP3.LUT R20, R20, R7, RZ, 0x3c, !PT ;  /* 0x0000000714147212 */ /* 0x000fe400078e3cff */
[----:B------:R-:W-:-:S04]  /*0330*/  SHF.R.U32.HI R22, RZ, 0x2, R11 ;  /* 0x00000002ff167819 */ /* 0x000fc8000001160b */
[----:B------:R-:W-:Y:S02]  /*0340*/  LOP3.LUT R22, R22, R11, RZ, 0x3c, !PT ;  /* 0x0000000b16167212 */ /* 0x000fe400078e3cff */
[----:B--2---:R-:W-:-:S05]  /*0350*/  IABS R15, R5 ;  /* 0x00000005000f7213 */ /* 0x004fca0000000000 */
[----:B------:R-:W-:Y:S01]  /*0360*/  IMAD.MOV.U32 R12, RZ, RZ, R15 ;  /* 0x000000ffff0c7224 */ /* 0x000fe200078e000f */
[----:B------:R-:W-:Y:S02]  /*0370*/  LOP3.LUT R15, R8, R11, RZ, 0x3c, !PT ;  /* 0x0000000b080f7212 */ /* 0x000fe400078e3cff */
[----:B------:R-:W-:-:S03]  /*0380*/  IADD3 R8, PT, PT, R0, 0xb0f8a, R11 ;  /* 0x000b0f8a00087810 */ /* 0x000fc60007ffe00b */
[----:B------:R-:W-:Y:S02]  /*0390*/  IMAD.SHL.U32 R17, R15, 0x10, RZ ;  /* 0x000000100f117824 */ /* 0x000fe400078e00ff */
[----:B------:R-:W-:Y:S01]  /*03a0*/  IMAD.WIDE.U32 R8, R8, 0x200000, RZ ;  /* 0x0020000008087825 */ /* 0x000fe200078e00ff */
[----:B---3--:R-:W-:Y:S02]  /*03b0*/  IABS R14, R6 ;  /* 0x00000006000e7213 */ /* 0x008fe40000000000 */
[----:B------:R-:W-:Y:S02]  /*03c0*/  LOP3.LUT R18, R16, R18, R17, 0x96, !PT ;  /* 0x0000001210127212 */ /* 0x000fe400078e9611 */
[----:B------:R-:W-:Y:S01]  /*03d0*/  LOP3.LUT R8, R8, R3, RZ, 0x3c, !PT ;  /* 0x0000000308087212 */ /* 0x000fe200078e3cff */
[----:B------:R-:W0:Y:S01]  /*03e0*/  I2F.RP R10, R14 ;  /* 0x0000000e000a7306 */ /* 0x000e220000209400 */
[----:B------:R-:W-:Y:S01]  /*03f0*/  LOP3.LUT R3, R18, R15, RZ, 0x3c, !PT ;  /* 0x0000000f12037212 */ /* 0x000fe200078e3cff */
[----:B------:R-:W-:-:S04]  /*0400*/  IMAD.SHL.U32 R18, R19, 0x2, RZ ;  /* 0x0000000213127824 */ /* 0x000fc800078e00ff */
[----:B------:R-:W-:-:S05]  /*0410*/  IMAD.SHL.U32 R2, R3, 0x10, RZ ;  /* 0x0000001003027824 */ /* 0x000fca00078e00ff */
[----:B------:R-:W-:Y:S01]  /*0420*/  LOP3.LUT R2, R19, R18, R2, 0x96, !PT ;  /* 0x0000001213027212 */ /* 0x000fe200078e9602 */
[----:B------:R-:W1:Y:S03]  /*0430*/  I2F.RP R13, R12 ;  /* 0x0000000c000d7306 */ /* 0x000e660000209400 */
[----:B------:R-:W-:Y:S01]  /*0440*/  LOP3.LUT R7, R2, R3, RZ, 0x3c, !PT ;  /* 0x0000000302077212 */ /* 0x000fe200078e3cff */
[----:B------:R-:W-:-:S04]  /*0450*/  IMAD.SHL.U32 R18, R20, 0x2, RZ ;  /* 0x0000000214127824 */ /* 0x000fc800078e00ff */
[----:B0-----:R-:W0:Y:S01]  /*0460*/  MUFU.RCP R10, R10 ;  /* 0x0000000a000a7308 */ /* 0x001e220000001000 */
[----:B------:R-:W-:-:S05]  /*0470*/  IMAD.SHL.U32 R19, R7, 0x10, RZ ;  /* 0x0000001007137824 */ /* 0x000fca00078e00ff */
[----:B------:R-:W-:Y:S02]  /*0480*/  LOP3.LUT R18, R20, R18, R19, 0x96, !PT ;  /* 0x0000001214127212 */ /* 0x000fe400078e9613 */
[----:B------:R2:W3:Y:S02]  /*0490*/  I2F.F64.U64 R16, R8 ;  /* 0x0000000800107312 */ /* 0x0004e40000301800 */
[----:B------:R-:W-:-:S06]  /*04a0*/  LOP3.LUT R11, R18, R7, RZ, 0x3c, !PT ;  /* 0x00000007120b7212 */ /* 0x000fcc00078e3cff */
[----:B-1----:R1:W4:Y:S01]  /*04b0*/  MUFU.RCP R2, R13 ;  /* 0x0000000d00027308 */ /* 0x0023220000001000 */
[----:B0-----:R-:W-:Y:S02]  /*04c0*/  VIADD R23, R10, 0xffffffe ;  /* 0x0ffffffe0a177836 */ /* 0x001fe40000000000 */
[----:B--2---:R-:W-:Y:S02]  /*04d0*/  IMAD.MOV.U32 R8, RZ, RZ, 0x0 ;  /* 0x00000000ff087424 */ /* 0x004fe400078e00ff */
[----:B------:R-:W-:Y:S02]  /*04e0*/  IMAD.MOV.U32 R9, RZ, RZ, 0x3ca00000 ;  /* 0x3ca00000ff097424 */ /* 0x000fe400078e00ff */
[----:B------:R-:W-:Y:S02]  /*04f0*/  IMAD.SHL.U32 R10, R22, 0x2, RZ ;  /* 0x00000002160a7824 */ /* 0x000fe400078e00ff */
[----:B-1----:R-:W-:Y:S01]  /*0500*/  IMAD.SHL.U32 R13, R11, 0x10, RZ ;  /* 0x000000100b0d7824 */ /* 0x002fe200078e00ff */
[----:B------:R-:W0:Y:S01]  /*0510*/  F2I.FTZ.U32.TRUNC.NTZ R19, R23 ;  /* 0x0000001700137305 */ /* 0x000e22000021f000 */
[----:B---3--:R-:W-:Y:S01]  /*0520*/  DFMA R20, R16, R8, 5.5511151231257827021e-17 ;  /* 0x3c9000001014742b */ /* 0x008fe20000000008 */
[----:B------:R-:W-:-:S02]  /*0530*/  SHF.R.U32.HI R16, RZ, 0x2, R15 ;  /* 0x00000002ff107819 */ /* 0x000fc4000001160f */
[----:B------:R-:W-:Y:S02]  /*0540*/  LOP3.LUT R22, R22, R10, R13, 0x96, !PT ;  /* 0x0000000a16167212 */ /* 0x000fe400078e960d */
[----:B------:R-:W-:Y:S02]  /*0550*/  LOP3.LUT R16, R16, R15, RZ, 0x3c, !PT ;  /* 0x0000000f10107212 */ /* 0x000fe400078e3cff */
[----:B------:R-:W-:Y:S01]  /*0560*/  LOP3.LUT R13, R22, R11, RZ, 0x3c, !PT ;  /* 0x0000000b160d7212 */ /* 0x000fe200078e3cff */
[----:B----4-:R-:W-:Y:S01]  /*0570*/  VIADD R18, R2, 0xffffffe ;  /* 0x0ffffffe02127836 */ /* 0x010fe20000000000 */
[----:B------:R-:W-:Y:S01]  /*0580*/  IADD3 R26, PT, PT, R0, 0x161f14, R3 ;  /* 0x00161f14001a7810 */ /* 0x000fe20007ffe003 */
[----:B------:R-:W-:Y:S02]  /*0590*/  IMAD.SHL.U32 R2, R16, 0x2, RZ ;  /* 0x0000000210027824 */ /* 0x000fe400078e00ff */
[----:B------:R-:W-:Y:S01]  /*05a0*/  IMAD.SHL.U32 R17, R13, 0x10, RZ ;  /* 0x000000100d117824 */ /* 0x000fe200078e00ff */
[----:B------:R-:W-:Y:S01]  /*05b0*/  IADD3 R15, PT, PT, R0, 0x10974f, R15 ;  /* 0x0010974f000f7810 */ /* 0x000fe20007ffe00f */
[----:B------:R-:W-:Y:S01]  /*05c0*/  IMAD.WIDE.U32 R26, R26, 0x200000, RZ ;  /* 0x002000001a1a7825 */ /* 0x000fe200078e00ff */
[----:B------:R1:W-:Y:S02]  /*05d0*/  F2I.F64.TRUNC R10, R20 ;  /* 0x00000014000a7311 */ /* 0x0003e4000030d100 */
[----:B------:R-:W-:Y:S01]  /*05e0*/  LOP3.LUT R2, R16, R2, R17, 0x96, !PT ;  /* 0x0000000210027212 */ /* 0x000fe200078e9611 */
[----:B0-----:R-:W-:Y:S01]  /*05f0*/  IMAD.MOV R23, RZ, RZ, -R19 ;  /* 0x000000ffff177224 */ /* 0x001fe200078e0a13 */
[----:B------:R-:W-:-:S02]  /*0600*/  IADD3 R22, PT, PT, R0, 0x212e9e, R11 ;  /* 0x00212e9e00167810 */ /* 0x000fc40007ffe00b */
[----:B------:R-:W-:Y:S02]  /*0610*/  LOP3.LUT R26, R26, R15, RZ, 0x3c, !PT ;  /* 0x0000000f1a1a7212 */ /* 0x000fe400078e3cff */
[----:B------:R0:W2:Y:S01]  /*0620*/  F2I.FTZ.U32.TRUNC.NTZ R17, R18 ;  /* 0x0000001200117305 */ /* 0x0000a2000021f000 */
[----:B------:R-:W-:Y:S01]  /*0630*/  LOP3.LUT R15, R2, R13, RZ, 0x3c, !PT ;  /* 0x0000000d020f7212 */ /* 0x000fe200078e3cff */
[----:B-1----:R-:W-:Y:S02]  /*0640*/  IMAD R21, R23, R14, RZ ;  /* 0x0000000e17157224 */ /* 0x002fe400078e02ff */
[----:B------:R-:W-:-:S04]  /*0650*/  IMAD.WIDE.U32 R22, R22, 0x200000, RZ ;  /* 0x0020000016167825 */ /* 0x000fc800078e00ff */
[----:B0-----:R-:W-:Y:S01]  /*0660*/  IMAD.MOV.U32 R18, RZ, RZ, RZ ;  /* 0x000000ffff127224 */ /* 0x001fe200078e00ff */
[----:B------:R-:W-:-:S03]  /*0670*/  IADD3 R20, PT, PT, R0, 0x2c3e28, R15 ;  /* 0x002c3e2800147810 */ /* 0x000fc60007ffe00f */
[----:B------:R-:W-:Y:S01]  /*0680*/  IMAD.HI.U32 R2, R19, R21, R18 ;  /* 0x0000001513027227 */ /* 0x000fe200078e0012 */
[C---:B------:R-:W-:Y:S01]  /*0690*/  IADD3 R21, PT, PT, R0.reuse, 0x1ba6d9, R7 ;  /* 0x001ba6d900157810 */ /* 0x040fe20007ffe007 */
[----:B------:R-:W0:Y:S01]  /*06a0*/  I2F.F64.U64 R18, R26 ;  /* 0x0000001a00127312 */ /* 0x000e220000301800 */
[----:B------:R-:W-:Y:S02]  /*06b0*/  IADD3 R29, PT, PT, R0, 0x26b663, R13 ;  /* 0x0026b663001d7810 */ /* 0x000fe40007ffe00d */
[----:B------:R-:W-:Y:S01]  /*06c0*/  LOP3.LUT R22, R22, R21, RZ, 0x3c, !PT ;  /* 0x0000001516167212 */ /* 0x000fe200078e3cff */
[----:B------:R-:W-:-:S03]  /*06d0*/  IMAD.WIDE.U32 R20, R20, 0x200000, RZ ;  /* 0x0020000014147825 */ /* 0x000fc600078e00ff */
[----:B------:R-:W-:Y:S02]  /*06e0*/  LOP3.LUT R20, R20, R29, RZ, 0x3c, !PT ;  /* 0x0000001d14147212 */ /* 0x000fe400078e3cff */
[----:B------:R-:W1:Y:S08]  /*06f0*/  I2F.F64.U64 R22, R22 ;  /* 0x0000001600167312 */ /* 0x000e700000301800 */
[----:B------:R-:W3:Y:S01]  /*0700*/  I2F.F64.U64 R20, R20 ;  /* 0x0000001400147312 */ /* 0x000ee20000301800 */
[----:B0-----:R-:W-:-:S02]  /*0710*/  DFMA R18, R18, R8, 5.5511151231257827021e-17 ;  /* 0x3c9000001212742b */ /* 0x001fc40000000008 */
[----:B-1----:R-:W-:-:S08]  /*0720*/  DFMA R26, R22, R8, 5.5511151231257827021e-17 ;  /* 0x3c900000161a742b */ /* 0x002fd00000000008 */
[----:B------:R-:W0:Y:S01]  /*0730*/  F2I.F64.TRUNC R18, R18 ;  /* 0x0000001200127311 */ /* 0x000e22000030d100 */
[----:B---3--:R-:W-:Y:S01]  /*0740*/  DFMA R22, R20, R8, 5.5511151231257827021e-17 ;  /* 0x3c9000001416742b */ /* 0x008fe20000000008 */
[--C-:B--2---:R-:W-:Y:S02]  /*0750*/  IMAD.MOV R29, RZ, RZ, -R17.reuse ;  /* 0x000000ffff1d7224 */ /* 0x104fe400078e0a11 */
[----:B------:R-:W-:Y:S02]  /*0760*/  IMAD.MOV.U32 R16, RZ, RZ, RZ ;  /* 0x000000ffff107224 */ /* 0x000fe400078e00ff */
[----:B------:R-:W-:Y:S02]  /*0770*/  IMAD R29, R29, R12, RZ ;  /* 0x0000000c1d1d7224 */ /* 0x000fe400078e02ff */
[----:B------:R0:W-:Y:S01]  /*0780*/  F2I.F64.TRUNC R26, R26 ;  /* 0x0000001a001a7311 */ /* 0x0001e2000030d100 */
[----:B------:R-:W-:Y:S01]  /*0790*/  IABS R20, R6 ;  /* 0x0000000600147213 */ /* 0x000fe20000000000 */
[----:B------:R-:W-:Y:S01]  /*07a0*/  IMAD.HI.U32 R16, R17, R29, R16 ;  /* 0x0000001d11107227 */ /* 0x000fe200078e0010 */
[----:B------:R-:W-:-:S05]  /*07b0*/  IABS R17, R10 ;  /* 0x0000000a00117213 */ /* 0x000fca0000000000 */
[----:B------:R-:W1:Y:S01]  /*07c0*/  F2I.F64.TRUNC R22, R22 ;  /* 0x0000001600167311 */ /* 0x000e62000030d100 */
[----:B0-----:R-:W-:Y:S01]  /*07d0*/  IABS R27, R18 ;  /* 0x00000012001b7213 */ /* 0x001fe20000000000 */
[----:B------:R-:W-:Y:S02]  /*07e0*/  IMAD.MOV R20, RZ, RZ, -R20 ;  /* 0x000000ffff147224 */ /* 0x000fe400078e0a14 */
[----:B------:R-:W-:-:S04]  /*07f0*/  IMAD.HI.U32 R19, R2, R17, RZ ;  /* 0x0000001102137227 */ /* 0x000fc800078e00ff */
[----:B------:R-:W-:-:S04]  /*0800*/  IMAD.HI.U32 R2, R2, R27, RZ ;  /* 0x0000001b02027227 */ /* 0x000fc800078e00ff */
[-C--:B------:R-:W-:Y:S01]  /*0810*/  IMAD R19, R19, R20.reuse, R17 ;  /* 0x0000001413137224 */ /* 0x080fe200078e0211 */
[----:B------:R-:W-:Y:S01]  /*0820*/  IABS R17, R5 ;  /* 0x0000000500117213 */ /* 0x000fe20000000000 */
[----:B------:R-:W-:Y:S01]  /*0830*/  IMAD R27, R2, R20, R27 ;  /* 0x00000014021b7224 */ /* 0x000fe200078e021b */
[----:B-1----:R-:W-:Y:S02]  /*0840*/  IABS R20, R22 ;  /* 0x0000001600147213 */ /* 0x002fe40000000000 */
[----:B------:R-:W-:Y:S01]  /*0850*/  IABS R2, R26 ;  /* 0x0000001a00027213 */ /* 0x000fe20000000000 */
[----:B------:R-:W-:Y:S02]  /*0860*/  IMAD.MOV R23, RZ, RZ, -R17 ;  /* 0x000000ffff177224 */ /* 0x000fe400078e0a11 */
[----:B------:R-:W-:Y:S01]  /*0870*/  IMAD.MOV.U32 R17, RZ, RZ, R20 ;  /* 0x000000ffff117224 */ /* 0x000fe200078e0014 */
[----:B------:R-:W-:Y:S01]  /*0880*/  ISETP.GT.U32.AND P0, PT, R14, R19, PT ;  /* 0x000000130e00720c */ /* 0x000fe20003f04070 */
[----:B------:R-:W-:Y:S01]  /*0890*/  IMAD.HI.U32 R21, R16, R2, RZ ;  /* 0x0000000210157227 */ /* 0x000fe200078e00ff */
[----:B------:R-:W-:-:S03]  /*08a0*/  ISETP.GT.U32.AND P1, PT, R14, R27, PT ;  /* 0x0000001b0e00720c */ /* 0x000fc60003f24070 */
[----:B------:R-:W-:-:S04]  /*08b0*/  IMAD.HI.U32 R16, R16, R17, RZ ;  /* 0x0000001110107227 */ /* 0x000fc800078e00ff */
[-C--:B------:R-:W-:Y:S02]  /*08c0*/  IMAD R21, R21, R23.reuse, R2 ;  /* 0x0000001715157224 */ /* 0x080fe400078e0202 */
[----:B------:R-:W-:Y:S02]  /*08d0*/  IMAD R23, R16, R23, R17 ;  /* 0x0000001710177224 */ /* 0x000fe400078e0211 */
[--C-:B------:R-:W-:Y:S01]  /*08e0*/  @!P0 IMAD.IADD R19, R19, 0x1, -R14.reuse ;  /* 0x0000000113138824 */ /* 0x100fe200078e0a0e */
[C---:B------:R-:W-:Y:S01]  /*08f0*/  ISETP.GT.U32.AND P2, PT, R12.reuse, R21, PT ;  /* 0x000000150c00720c */ /* 0x040fe20003f44070 */
[----:B------:R-:W-:Y:S01]  /*0900*/  @!P1 IMAD.IADD R27, R27, 0x1, -R14 ;  /* 0x000000011b1b9824 */ /* 0x000fe200078e0a0e */
[----:B------:R-:W-:Y:S01]  /*0910*/  ISETP.GT.U32.AND P3, PT, R12, R23, PT ;  /* 0x000000170c00720c */ /* 0x000fe20003f64070 */
[----:B------:R-:W0:Y:S01]  /*0920*/  LDC.64 R16, c[0x0][0x388] ;  /* 0x0000e200ff107b82 */ /* 0x000e220000000a00 */
[C---:B------:R-:W-:Y:S02]  /*0930*/  ISETP.GT.U32.AND P5, PT, R14.reuse, R19, PT ;  /* 0x000000130e00720c */ /* 0x040fe40003fa4070 */
[----:B------:R-:W-:-:S02]  /*0940*/  ISETP.GT.U32.AND P6, PT, R14, R27, PT ;  /* 0x0000001b0e00720c */ /* 0x000fc40003fc4070 */
[----:B------:R-:W-:Y:S02]  /*0950*/  ISETP.GE.AND P0, PT, R10, RZ, PT ;  /* 0x000000ff0a00720c */ /* 0x000fe40003f06270 */
[----:B------:R-:W-:-:S03]  /*0960*/  ISETP.GE.AND P1, PT, R18, RZ, PT ;  /* 0x000000ff1200720c */ /* 0x000fc60003f26270 */
[--C-:B------:R-:W-:Y:S02]  /*0970*/  @!P2 IMAD.IADD R21, R21, 0x1, -R12.reuse ;  /* 0x000000011515a824 */ /* 0x100fe400078e0a0c */
[----:B------:R-:W-:-:S03]  /*0980*/  @!P3 IMAD.IADD R23, R23, 0x1, -R12 ;  /* 0x000000011717b824 */ /* 0x000fc600078e0a0c */
[C---:B------:R-:W-:Y:S02]  /*0990*/  ISETP.GT.U32.AND P2, PT, R12.reuse, R21, PT ;  /* 0x000000150c00720c */ /* 0x040fe40003f44070 */
[----:B------:R-:W-:Y:S01]  /*09a0*/  ISETP.GT.U32.AND P3, PT, R12, R23, PT ;  /* 0x000000170c00720c */ /* 0x000fe20003f64070 */
[--C-:B------:R-:W-:Y:S01]  /*09b0*/  @!P5 IMAD.IADD R19, R19, 0x1, -R14.reuse ;  /* 0x000000011313d824 */ /* 0x100fe200078e0a0e */
[----:B------:R-:W-:Y:S01]  /*09c0*/  ISETP.GE.AND P4, PT, R26, RZ, PT ;  /* 0x000000ff1a00720c */ /* 0x000fe20003f86270 */
[----:B------:R-:W-:Y:S01]  /*09d0*/  @!P6 IMAD.IADD R27, R27, 0x1, -R14 ;  /* 0x000000011b1be824 */ /* 0x000fe200078e0a0e */
[----:B------:R-:W-:Y:S01]  /*09e0*/  ISETP.GE.AND P5, PT, R22, RZ, PT ;  /* 0x000000ff1600720c */ /* 0x000fe20003fa6270 */
[----:B------:R-:W-:Y:S01]  /*09f0*/  @!P0 IMAD.MOV R19, RZ, RZ, -R19 ;  /* 0x000000ffff138224 */ /* 0x000fe200078e0a13 */
[C---:B------:R-:W-:Y:S01]  /*0a00*/  ISETP.NE.AND P6, PT, R6.reuse, RZ, PT ;  /* 0x000000ff0600720c */ /* 0x040fe20003fc5270 */
[----:B------:R-:W-:Y:S01]  /*0a10*/  @!P1 IMAD.MOV R27, RZ, RZ, -R27 ;  /* 0x000000ffff1b9224 */ /* 0x000fe200078e0a1b */
[----:B------:R-:W-:Y:S01]  /*0a20*/  LOP3.LUT R2, RZ, R6, RZ, 0x33, !PT ;  /* 0x00000006ff027212 */ /* 0x000fe200078e33ff */
[----:B------:R-:W-:-:S02]  /*0a30*/  VIADD R6, R6, 0xffffffff ;  /* 0xffffffff06067836 */ /* 0x000fc40000000000 */
[--C-:B------:R-:W-:Y:S01]  /*0a40*/  @!P2 IMAD.IADD R21, R21, 0x1, -R12.reuse ;  /* 0x000000011515a824 */ /* 0x100fe200078e0a0c */
[C---:B------:R-:W-:Y:S01]  /*0a50*/  SEL R19, R2.reuse, R19, !P6 ;  /* 0x0000001302137207 */ /* 0x040fe20007000000 */
[----:B------:R-:W-:Y:S01]  /*0a60*/  @!P3 IMAD.IADD R23, R23, 0x1, -R12 ;  /* 0x000000011717b824 */ /* 0x000fe200078e0a0c */
[----:B------:R-:W-:Y:S01]  /*0a70*/  SEL R2, R2, R27, !P6 ;  /* 0x0000001b02027207 */ /* 0x000fe20007000000 */
[----:B------:R-:W-:Y:S01]  /*0a80*/  @!P4 IMAD.MOV R21, RZ, RZ, -R21 ;  /* 0x000000ffff15c224 */ /* 0x000fe200078e0a15 */
[----:B------:R-:W-:Y:S01]  /*0a90*/  ISETP.NE.AND P0, PT, R5, RZ, PT ;  /* 0x000000ff0500720c */ /* 0x000fe20003f05270 */
[----:B------:R-:W-:Y:S01]  /*0aa0*/  @!P5 IMAD.MOV R23, RZ, RZ, -R23 ;  /* 0x000000ffff17d224 */ /* 0x000fe200078e0a17 */
[CC--:B------:R-:W-:Y:S02]  /*0ab0*/  VIMNMX R12, PT, PT, R19.reuse, R2.reuse, PT ;  /* 0x00000002130c7248 */ /* 0x0c0fe40003fe0100 */
[----:B------:R-:W-:Y:S02]  /*0ac0*/  LOP3.LUT R10, RZ, R5, RZ, 0x33, !PT ;  /* 0x00000005ff0a7212 */ /* 0x000fe400078e33ff */
[----:B------:R-:W-:Y:S01]  /*0ad0*/  VIMNMX R2, PT, PT, R19, R2, !PT ;  /* 0x0000000213027248 */ /* 0x000fe20007fe0100 */
[----:B------:R-:W-:Y:S01]  /*0ae0*/  IMAD R19, R6, R25, R4 ;  /* 0x0000001906137224 */ /* 0x000fe200078e0204 */
[----:B------:R-:W-:-:S02]  /*0af0*/  SHF.R.U32.HI R6, RZ, 0x2, R3 ;  /* 0x00000002ff067819 */ /* 0x000fc40000011603 */
[C---:B------:R-:W-:Y:S02]  /*0b00*/  SEL R21, R10.reuse, R21, !P0 ;  /* 0x000000150a157207 */ /* 0x040fe40004000000 */
[----:B------:R-:W-:Y:S02]  /*0b10*/  SEL R10, R10, R23, !P0 ;  /* 0x000000170a0a7207 */ /* 0x000fe40004000000 */
[----:B------:R-:W-:Y:S01]  /*0b20*/  LOP3.LUT R6, R6, R3, RZ, 0x3c, !PT ;  /* 0x0000000306067212 */ /* 0x000fe200078e3cff */
[----:B------:R-:W-:Y:S02]  /*0b30*/  IMAD.SHL.U32 R3, R15, 0x10, RZ ;  /* 0x000000100f037824 */ /* 0x000fe400078e00ff */
[----:B------:R-:W-:Y:S02]  /*0b40*/  IMAD R23, R25, R2, R10 ;  /* 0x0000000219177224 */ /* 0x000fe400078e020a */
[----:B------:R-:W-:Y:S02]  /*0b50*/  IMAD.SHL.U32 R10, R6, 0x2, RZ ;  /* 0x00000002060a7824 */ /* 0x000fe400078e00ff */
[----:B0-----:R-:W-:-:S03]  /*0b60*/  IMAD.WIDE R18, R19, 0x4, R16 ;  /* 0x0000000413127825 */ /* 0x001fc600078e0210 */
[----:B------:R-:W-:Y:S01]  /*0b70*/  LOP3.LUT R10, R6, R10, R3, 0x96, !PT ;  /* 0x0000000a060a7212 */ /* 0x000fe200078e9603 */
[----:B------:R-:W-:Y:S01]  /*0b80*/  IMAD R21, R25, R12, R21 ;  /* 0x0000000c19157224 */ /* 0x000fe200078e0215 */
[----:B------:R-:W-:Y:S01]  /*0b90*/  SHF.R.U32.HI R12, RZ, 0x2, R7 ;  /* 0x00000002ff0c7819 */ /* 0x000fe20000011607 */
[----:B------:R0:W5:Y:S03]  /*0ba0*/  LDG.E R5, desc[UR4][R18.64] ;  /* 0x0000000412057981 */ /* 0x000166000c1e1900 */
[----:B------:R-:W-:Y:S02]  /*0bb0*/  LOP3.LUT R12, R12, R7, RZ, 0x3c, !PT ;  /* 0x000000070c0c7212 */ /* 0x000fe400078e3cff */
[----:B0-----:R-:W-:-:S03]  /*0bc0*/  LOP3.LUT R19, R10, R15, RZ, 0x3c, !PT ;  /* 0x0000000f0a137212 */ /* 0x001fc600078e3cff */
[----:B------:R-:W-:Y:S02]  /*0bd0*/  IMAD.SHL.U32 R6, R12, 0x2, RZ ;  /* 0x000000020c067824 */ /* 0x000fe400078e00ff */
[----:B------:R-:W-:Y:S02]  /*0be0*/  IMAD.SHL.U32 R3, R19, 0x10, RZ ;  /* 0x0000001013037824 */ /* 0x000fe400078e00ff */
[----:B------:R-:W-:Y:S01]  /*0bf0*/  IMAD.WIDE R20, R21, 0x4, R16 ;  /* 0x0000000415147825 */ /* 0x000fe200078e0210 */
[----:B------:R-:W-:-:S03]  /*0c00*/  SHF.R.U32.HI R10, RZ, 0x2, R11 ;  /* 0x00000002ff0a7819 */ /* 0x000fc6000001160b */
[----:B------:R-:W-:Y:S01]  /*0c10*/  IMAD.WIDE R22, R23, 0x4, R16 ;  /* 0x0000000417167825 */ /* 0x000fe200078e0210 */
[----:B------:R-:W-:Y:S01]  /*0c20*/  LOP3.LUT R12, R12, R6, R3, 0x96, !PT ;  /* 0x000000060c0c7212 */ /* 0x000fe200078e9603 */
[----:B------:R-:W0:Y:S01]  /*0c30*/  MUFU.RCP64H R17, 2.14748262400000000000e+09 ;  /* 0x41dfffff00117908 */ /* 0x000e220000001800 */
[----:B------:R-:W-:Y:S01]  /*0c40*/  LOP3.LUT R14, R10, R11, RZ, 0x3c, !PT ;  /* 0x0000000b0a0e7212 */ /* 0x000fe200078e3cff */
[----:B------:R1:W5:Y:S01]  /*0c50*/  LDG.E R4, desc[UR4][R20.64] ;  /* 0x0000000414047981 */ /* 0x000362000c1e1900 */
[----:B------:R-:W-:Y:S01]  /*0c60*/  LOP3.LUT R3, R12, R19, RZ, 0x3c, !PT ;  /* 0x000000130c037212 */ /* 0x000fe200078e3cff */
[----:B------:R-:W-:Y:S02]  /*0c70*/  IMAD.MOV.U32 R6, RZ, RZ, -0x400000 ;  /* 0xffc00000ff067424 */ /* 0x000fe400078e00ff */
[----:B------:R-:W-:Y:S01]  /*0c80*/  IMAD.SHL.U32 R12, R14, 0x2, RZ ;  /* 0x000000020e0c7824 */ /* 0x000fe200078e00ff */
[----:B------:R-:W-:Y:S01]  /*0c90*/  SHF.R.U32.HI R18, RZ, 0x2, R13 ;  /* 0x00000002ff127819 */ /* 0x000fe2000001160d */
[----:B------:R-:W-:Y:S01]  /*0ca0*/  IMAD.MOV.U32 R7, RZ, RZ, 0x41dfffff ;  /* 0x41dfffffff077424 */ /* 0x000fe200078e00ff */
[----:B------:R2:W5:Y:S01]  /*0cb0*/  LDG.E R2, desc[UR4][R22.64] ;  /* 0x0000000416027981 */ /* 0x000562000c1e1900 */
[----:B------:R-:W-:-:S02]  /*0cc0*/  IMAD.MOV.U32 R16, RZ, RZ, 0x1 ;  /* 0x00000001ff107424 */ /* 0x000fc400078e00ff */
[----:B-1----:R-:W-:Y:S01]  /*0cd0*/  IMAD.SHL.U32 R21, R3, 0x10, RZ ;  /* 0x0000001003157824 */ /* 0x002fe200078e00ff */
[----:B------:R-:W-:-:S04]  /*0ce0*/  LOP3.LUT R18, R18, R13, RZ, 0x3c, !PT ;  /* 0x0000000d12127212 */ /* 0x000fc800078e3cff */
[----:B------:R-:W-:Y:S01]  /*0cf0*/  LOP3.LUT R12, R14, R12, R21, 0x96, !PT ;  /* 0x0000000c0e0c7212 */ /* 0x000fe200078e9615 */
[----:B0-----:R-:W-:Y:S01]  /*0d00*/  DFMA R10, R16, -R6, 1 ;  /* 0x3ff00000100a742b */ /* 0x001fe20000000806 */
[----:B------:R-:W-:Y:S02]  /*0d10*/  IADD3 R14, PT, PT, R0, 0x374db2, R3 ;  /* 0x00374db2000e7810 */ /* 0x000fe40007ffe003 */
[----:B------:R-:W-:Y:S01]  /*0d20*/  LOP3.LUT R3, R12, R3, RZ, 0x3c, !PT ;  /* 0x000000030c037212 */ /* 0x000fe200078e3cff */
[----:B------:R-:W-:Y:S01]  /*0d30*/  IMAD.SHL.U32 R20, R18, 0x2, RZ ;  /* 0x0000000212147824 */ /* 0x000fe200078e00ff */
[----:B--2---:R-:W-:-:S03]  /*0d40*/  SHF.R.U32.HI R22, RZ, 0x2, R15 ;  /* 0x00000002ff167819 */ /* 0x004fc6000001160f */
[----:B------:R-:W-:Y:S01]  /*0d50*/  IMAD.SHL.U32 R23, R3, 0x10, RZ ;  /* 0x0000001003177824 */ /* 0x000fe200078e00ff */
[----:B------:R-:W-:Y:S01]  /*0d60*/  DFMA R12, R10, R10, R10 ;  /* 0x0000000a0a0c722b */ /* 0x000fe2000000000a */
[----:B------:R-:W-:Y:S01]  /*0d70*/  IADD3 R21, PT, PT, R0, 0x31c5ed, R19 ;  /* 0x0031c5ed00157810 */ /* 0x000fe20007ffe013 */
[----:B------:R-:W-:Y:S01]  /*0d80*/  IMAD.WIDE.U32 R10, R14, 0x200000, RZ ;  /* 0x002000000e0a7825 */ /* 0x000fe200078e00ff */
[----:B------:R-:W-:Y:S02]  /*0d90*/  LOP3.LUT R22, R22, R15, RZ, 0x3c, !PT ;  /* 0x0000000f16167212 */ /* 0x000fe400078e3cff */
[----:B------:R-:W-:Y:S01]  /*0da0*/  LOP3.LUT R20, R18, R20, R23, 0x96, !PT ;  /* 0x0000001412147212 */ /* 0x000fe200078e9617 */
[----:B------:R-:W-:Y:S01]  /*0db0*/  IMAD.MOV.U32 R15, RZ, RZ, R11 ;  /* 0x000000ffff0f7224 */ /* 0x000fe200078e000b */
[----:B------:R-:W-:Y:S01]  /*0dc0*/  LOP3.LUT R14, R10, R21, RZ, 0x3c, !PT ;  /* 0x000000150a0e7212 */ /* 0x000fe200078e3cff */
[----:B------:R-:W-:Y:S01]  /*0dd0*/  DFMA R16, R16, R12, R16 ;  /* 0x0000000c1010722b */ /* 0x000fe20000000010 */
[----:B------:R-:W-:-:S02]  /*0de0*/  LOP3.LUT R21, R20, R3, RZ, 0x3c, !PT ;  /* 0x0000000314157212 */ /* 0x000fc400078e3cff */
[----:B------:R-:W0:Y:S01]  /*0df0*/  I2F.F64.U64 R12, R14 ;  /* 0x0000000e000c7312 */ /* 0x000e220000301800 */
[----:B------:R-:W-:Y:S02]  /*0e00*/  IMAD.SHL.U32 R18, R22, 0x2, RZ ;  /* 0x0000000216127824 */ /* 0x000fe400078e00ff */
[----:B------:R-:W-:Y:S01]  /*0e10*/  IMAD.SHL.U32 R23, R21, 0x10, RZ ;  /* 0x0000001015177824 */ /* 0x000fe200078e00ff */
[----:B------:R-:W-:Y:S01]  /*0e20*/  SHF.R.U32.HI R20, RZ, 0x2, R19 ;  /* 0x00000002ff147819 */ /* 0x000fe20000011613 */
[----:B------:R-:W-:-:S03]  /*0e30*/  DFMA R10, R16, -R6, 1 ;  /* 0x3ff00000100a742b */ /* 0x000fc60000000806 */
[----:B------:R-:W-:Y:S02]  /*0e40*/  LOP3.LUT R18, R22, R18, R23, 0x96, !PT ;  /* 0x0000001216127212 */ /* 0x000fe400078e9617 */
[----:B------:R-:W-:Y:S02]  /*0e50*/  LOP3.LUT R20, R20, R19, RZ, 0x3c, !PT ;  /* 0x0000001314147212 */ /* 0x000fe400078e3cff */
[----:B------:R-:W-:Y:S01]  /*0e60*/  LOP3.LUT R19, R18, R21, RZ, 0x3c, !PT ;  /* 0x0000001512137212 */ /* 0x000fe200078e3cff */
[----:B------:R-:W-:Y:S02]  /*0e70*/  DFMA R10, R16, R10, R16 ;  /* 0x0000000a100a722b */ /* 0x000fe40000000010 */
[----:B0-----:R-:W-:Y:S01]  /*0e80*/  DFMA R12, R12, R8, 5.5511151231257827021e-17 ;  /* 0x3c9000000c0c742b */ /* 0x001fe20000000008 */
[----:B------:R-:W-:Y:S02]  /*0e90*/  IMAD.SHL.U32 R16, R20, 0x2, RZ ;  /* 0x0000000214107824 */ /* 0x000fe400078e00ff */
[----:B------:R-:W-:-:S05]  /*0ea0*/  IMAD.SHL.U32 R15, R19, 0x10, RZ ;  /* 0x00000010130f7824 */ /* 0x000fca00078e00ff */
[----:B------:R-:W-:Y:S01]  /*0eb0*/  LOP3.LUT R16, R20, R16, R15, 0x96, !PT ;  /* 0x0000001014107212 */ /* 0x000fe200078e960f */
[----:B------:R-:W-:-:S03]  /*0ec0*/  DMUL R14, R12, R10 ;  /* 0x0000000a0c0e7228 */ /* 0x000fc60000000000 */
[----:B------:R-:W-:-:S04]  /*0ed0*/  LOP3.LUT R17, R16, R19, RZ, 0x3c, !PT ;  /* 0x0000001310117212 */ /* 0x000fc800078e3cff */
[C---:B------:R-:W-:Y:S01]  /*0ee0*/  IADD3 R18, PT, PT, R0.reuse, 0x4d6cc6, R17 ;  /* 0x004d6cc600127810 */ /* 0x040fe20007ffe011 */
[----:B------:R-:W-:Y:S01]  /*0ef0*/  DFMA R16, R14, -R6, R12 ;  /* 0x800000060e10722b */ /* 0x000fe2000000000c */
[C---:B------:R-:W-:Y:S02]  /*0f00*/  IADD3 R21, PT, PT, R0.reuse, 0x425d3c, R21 ;  /* 0x00425d3c00157810 */ /* 0x040fe40007ffe015 */
[----:B------:R-:W-:Y:S01]  /*0f10*/  IADD3 R3, PT, PT, R0, 0x3cd577, R3 ;  /* 0x003cd57700037810 */ /* 0x000fe20007ffe003 */
[----:B------:R-:W-:-:S04]  /*0f20*/  IMAD.WIDE.U32 R6, R18, 0x200000, RZ ;  /* 0x0020000012067825 */ /* 0x000fc800078e00ff */
[----:B------:R-:W-:Y:S01]  /*0f30*/  DFMA R10, R10, R16, R14 ;  /* 0x000000100a0a722b */ /* 0x000fe2000000000e */
[----:B------:R-:W-:Y:S01]  /*0f40*/  IMAD.WIDE.U32 R20, R21, 0x200000, RZ ;  /* 0x0020000015147825 */ /* 0x000fe200078e00ff */
[----:B------:R-:W-:Y:S02]  /*0f50*/  IADD3 R19, PT, PT, R0, 0x47e501, R19 ;  /* 0x0047e50100137810 */ /* 0x000fe40007ffe013 */
[----:B------:R-:W-:Y:S02]  /*0f60*/  LOP3.LUT R20, R20, R3, RZ, 0x3c, !PT ;  /* 0x0000000314147212 */ /* 0x000fe400078e3cff */
[----:B------:R-:W-:Y:S01]  /*0f70*/  LOP3.LUT R18, R6, R19, RZ, 0x3c, !PT ;  /* 0x0000001306127212 */ /* 0x000fe200078e3cff */
[----:B------:R-:W-:-:S03]  /*0f80*/  IMAD.MOV.U32 R19, RZ, RZ, R7 ;  /* 0x000000ffff137224 */ /* 0x000fc600078e0007 */
[----:B------:R-:W-:Y:S01]  /*0f90*/  FFMA R0, RZ, 27.999998092651367188, R11 ;  /* 0x41dfffffff007823 */ /* 0x000fe2000000000b */
[----:B------:R-:W0:Y:S01]  /*0fa0*/  I2F.F64.U64 R20, R20 ;  /* 0x0000001400147312 */ /* 0x000e220000301800 */
[----:B------:R-:W-:-:S03]  /*0fb0*/  FSETP.GEU.AND P1, PT, |R13|, 6.5827683646048100446e-37, PT ;  /* 0x036000000d00780b */ /* 0x000fc60003f2e200 */
[----:B------:R-:W-:-:S04]  /*0fc0*/  FSETP.GT.AND P0, PT, |R0|, 1.469367938527859385e-39, PT ;  /* 0x001000000000780b */ /* 0x000fc80003f04200 */
[----:B------:R-:W1:Y:S01]  /*0fd0*/  I2F.F64.U64 R14, R18 ;  /* 0x00000012000e7312 */ /* 0x000e620000301800 */
[----:B------:R-:W-:Y:S01]  /*0fe0*/  UMOV UR6, 0xffc00000 ;  /* 0xffc0000000067882 */ /* 0x000fe20000000000 */
[----:B------:R-:W-:Y:S01]  /*0ff0*/  BSSY.RECONVERGENT B0, `(.L_x_1) ;  /* 0x0000009000007945 */ /* 0x000fe20003800200 */
[----:B------:R-:W-:Y:S01]  /*1000*/  IMAD.MOV.U32 R3, RZ, RZ, 0x41dfffff ;  /* 0x41dfffffff037424 */ /* 0x000fe200078e00ff */
[-C--:B0-----:R-:W-:Y:S02]  /*1010*/  DFMA R6, R20, R8.reuse, 5.5511151231257827021e-17 ;  /* 0x3c9000001406742b */ /* 0x081fe40000000008 */
[----:B-1----:R-:W-:-:S03]  /*1020*/  DFMA R8, R14, R8, 5.5511151231257827021e-17 ;  /* 0x3c9000000e08742b */ /* 0x002fc60000000008 */
[----:B------:R-:W-:Y:S08]  /*1030*/  @P0 BRA P1, `(.L_x_2) ;  /* 0x0000000000100947 */ /* 0x000ff00000800000 */
[----:B------:R-:W-:Y:S01]  /*1040*/  IMAD.MOV.U32 R14, RZ, RZ, R12 ;  /* 0x000000ffff0e7224 */ /* 0x000fe200078e000c */
[----:B------:R-:W-:Y:S01]  /*1050*/  MOV R24, 0x1080 ;  /* 0x0000108000187802 */ /* 0x000fe20000000f00 */
[----:B------:R-:W-:-:S07]  /*1060*/  IMAD.MOV.U32 R15, RZ, RZ, R13 ;  /* 0x000000ffff0f7224 */ /* 0x000fce00078e000d */
[----:B-----5:R-:W-:Y:S05]  /*1070*/  CALL.REL.NOINC `($__internal_0_$__cuda_sm20_div_rn_f64_full) ;  /* 0x0000000c00747944 */ /* 0x020fea0003c00000 */
.L_x_2:
[----:B------:R-:W-:Y:S05]  /*1080*/  BSYNC.RECONVERGENT B0 ;  /* 0x0000000000007941 */ /* 0x000fea0003800200 */
.L_x_1:
[----:B------:R-:W0:Y:S01]  /*1090*/  MUFU.RCP64H R15, 2.14748262400000000000e+09 ;  /* 0x41dfffff000f7908 */ /* 0x000e220000001800 */
[----:B------:R-:W-:Y:S01]  /*10a0*/  IMAD.MOV.U32 R12, RZ, RZ, -0x400000 ;  /* 0xffc00000ff0c7424 */ /* 0x000fe200078e00ff */
[----:B------:R-:W-:Y:S01]  /*10b0*/  FSETP.GEU.AND P1, PT, |R7|, 6.5827683646048100446e-37, PT ;  /* 0x036000000700780b */ /* 0x000fe20003f2e200 */
[----:B------:R-:W-:Y:S01]  /*10c0*/  IMAD.MOV.U32 R13, RZ, RZ, 0x41dfffff ;  /* 0x41dfffffff0d7424 */ /* 0x000fe200078e00ff */
[----:B------:R-:W-:Y:S01]  /*10d0*/  BSSY.RECONVERGENT B0, `(.L_x_3) ;  /* 0x0000014000007945 */ /* 0x000fe20003800200 */
[----:B------:R-:W-:-:S03]  /*10e0*/  IMAD.MOV.U32 R14, RZ, RZ, 0x1 ;  /* 0x00000001ff0e7424 */ /* 0x000fc600078e00ff */
[----:B------:R1:W2:Y:S03]  /*10f0*/  F2I.F64.TRUNC R0, R10 ;  /* 0x0000000a00007311 */ /* 0x0002a6000030d100 */
[----:B0-----:R-:W-:-:S08]  /*1100*/  DFMA R16, R14, -R12, 1 ;  /* 0x3ff000000e10742b */ /* 0x001fd0000000080c */
[----:B------:R-:W-:-:S08]  /*1110*/  DFMA R16, R16, R16, R16 ;  /* 0x000000101010722b */ /* 0x000fd00000000010 */
[----:B------:R-:W-:-:S08]  /*1120*/  DFMA R16, R14, R16, R14 ;  /* 0x000000100e10722b */ /* 0x000fd0000000000e */
[----:B------:R-:W-:-:S08]  /*1130*/  DFMA R14, R16, -R12, 1 ;  /* 0x3ff00000100e742b */ /* 0x000fd0000000080c */
[----:B------:R-:W-:-:S08]  /*1140*/  DFMA R16, R16, R14, R16 ;  /* 0x0000000e1010722b */ /* 0x000fd00000000010 */
[----:B------:R-:W-:-:S08]  /*1150*/  DMUL R14, R6, R16 ;  /* 0x00000010060e7228 */ /* 0x000fd00000000000 */
[----:B------:R-:W-:-:S08]  /*1160*/  DFMA R12, R14, -R12, R6 ;  /* 0x8000000c0e0c722b */ /* 0x000fd00000000006 */
[----:B------:R-:W-:-:S10]  /*1170*/  DFMA R12, R16, R12, R14 ;  /* 0x0000000c100c722b */ /* 0x000fd4000000000e */
[----:B------:R-:W-:-:S05]  /*1180*/  FFMA R14, RZ, 27.999998092651367188, R13 ;  /* 0x41dfffffff0e7823 */ /* 0x000fca000000000d */
[----:B------:R-:W-:-:S13]  /*1190*/  FSETP.GT.AND P0, PT, |R14|, 1.469367938527859385e-39, PT ;  /* 0x001000000e00780b */ /* 0x000fda0003f04200 */
[----:B-12---:R-:W-:Y:S05]  /*11a0*/  @P0 BRA P1, `(.L_x_4) ;  /* 0x0000000000180947 */ /* 0x006fea0000800000 */
[----:B------:R-:W-:Y:S01]  /*11b0*/  IMAD.MOV.U32 R14, RZ, RZ, R6 ;  /* 0x000000ffff0e7224 */ /* 0x000fe200078e0006 */
[----:B------:R-:W-:Y:S01]  /*11c0*/  MOV R24, 0x11f0 ;  /* 0x000011f000187802 */ /* 0x000fe20000000f00 */
[----:B------:R-:W-:-:S07]  /*11d0*/  IMAD.MOV.U32 R15, RZ, RZ, R7 ;  /* 0x000000ffff0f7224 */ /* 0x000fce00078e0007 */
[----:B-----5:R-:W-:Y:S05]  /*11e0*/  CALL.REL.NOINC `($__internal_0_$__cuda_sm20_div_rn_f64_full) ;  /* 0x0000000c00187944 */ /* 0x020fea0003c00000 */
[----:B------:R-:W-:Y:S02]  /*11f0*/  IMAD.MOV.U32 R12, RZ, RZ, R10 ;  /* 0x000000ffff0c7224 */ /* 0x000fe400078e000a */
[----:B------:R-:W-:-:S07]  /*1200*/  IMAD.MOV.U32 R13, RZ, RZ, R11 ;  /* 0x000000ffff0d7224 */ /* 0x000fce00078e000b */
.L_x_4:
[----:B------:R-:W-:Y:S05]  /*1210*/  BSYNC.RECONVERGENT B0 ;  /* 0x0000000000007941 */ /* 0x000fea0003800200 */
.L_x_3:
[----:B------:R-:W0:Y:S01]  /*1220*/  MUFU.RCP64H R11, 2.14748262400000000000e+09 ;  /* 0x41dfffff000b7908 */ /* 0x000e220000001800 */
[----:B------:R-:W-:Y:S01]  /*1230*/  IMAD.MOV.U32 R6, RZ, RZ, -0x400000 ;  /* 0xffc00000ff067424 */ /* 0x000fe200078e00ff */
[----:B------:R-:W-:Y:S01]  /*1240*/  FSETP.GEU.AND P1, PT, |R9|, 6.5827683646048100446e-37, PT ;  /* 0x036000000900780b */ /* 0x000fe20003f2e200 */
[----:B------:R-:W-:Y:S01]  /*1250*/  IMAD.MOV.U32 R7, RZ, RZ, 0x41dfffff ;  /* 0x41dfffffff077424 */ /* 0x000fe200078e00ff */
[----:B------:R-:W-:Y:S01]  /*1260*/  BSSY.RECONVERGENT B0, `(.L_x_5) ;  /* 0x0000012000007945 */ /* 0x000fe20003800200 */
[----:B------:R-:W-:-:S06]  /*1270*/  IMAD.MOV.U32 R10, RZ, RZ, 0x1 ;  /* 0x00000001ff0a7424 */ /* 0x000fcc00078e00ff */
[----:B0-----:R-:W-:-:S08]  /*1280*/  DFMA R14, R10, -R6, 1 ;  /* 0x3ff000000a0e742b */ /* 0x001fd00000000806 */
[----:B------:R-:W-:-:S08]  /*1290*/  DFMA R14, R14, R14, R14 ;  /* 0x0000000e0e0e722b */ /* 0x000fd0000000000e */
[----:B------:R-:W-:-:S08]  /*12a0*/  DFMA R14, R10, R14, R10 ;  /* 0x0000000e0a0e722b */ /* 0x000fd0000000000a */
[----:B------:R-:W-:-:S08]  /*12b0*/  DFMA R10, R14, -R6, 1 ;  /* 0x3ff000000e0a742b */ /* 0x000fd00000000806 */
[----:B------:R-:W-:-:S08]  /*12c0*/  DFMA R14, R14, R10, R14 ;  /* 0x0000000a0e0e722b */ /* 0x000fd0000000000e */
[----:B------:R-:W-:-:S08]  /*12d0*/  DMUL R10, R8, R14 ;  /* 0x0000000e080a7228 */ /* 0x000fd00000000000 */
[----:B------:R-:W-:-:S08]  /*12e0*/  DFMA R6, R10, -R6, R8 ;  /* 0x800000060a06722b */ /* 0x000fd00000000008 */
[----:B------:R-:W-:Y:S02]  /*12f0*/  DFMA R10, R14, R6, R10 ;  /* 0x000000060e0a722b */ /* 0x000fe4000000000a */
[----:B------:R0:W1:Y:S08]  /*1300*/  F2I.F64.TRUNC R6, R12 ;  /* 0x0000000c00067311 */ /* 0x000070000030d100 */
[----:B------:R-:W-:-:S05]  /*1310*/  FFMA R7, RZ, 27.999998092651367188, R11 ;  /* 0x41dfffffff077823 */ /* 0x000fca000000000b */
[----:B------:R-:W-:-:S13]  /*1320*/  FSETP.GT.AND P0, PT, |R7|, 1.469367938527859385e-39, PT ;  /* 0x001000000700780b */ /* 0x000fda0003f04200 */
[----:B01----:R-:W-:Y:S05]  /*1330*/  @P0 BRA P1, `(.L_x_6) ;  /* 0x0000000000100947 */ /* 0x003fea0000800000 */
[----:B------:R-:W-:Y:S01]  /*1340*/  IMAD.MOV.U32 R14, RZ, RZ, R8 ;  /* 0x000000ffff0e7224 */ /* 0x000fe200078e0008 */
[----:B------:R-:W-:Y:S01]  /*1350*/  MOV R24, 0x1380 ;  /* 0x0000138000187802 */ /* 0x000fe20000000f00 */
[----:B------:R-:W-:-:S07]  /*1360*/  IMAD.MOV.U32 R15, RZ, RZ, R9 ;  /* 0x000000ffff0f7224 */ /* 0x000fce00078e0009 */
[----:B-----5:R-:W-:Y:S05]  /*1370*/  CALL.REL.NOINC `($__internal_0_$__cuda_sm20_div_rn_f64_full) ;  /* 0x0000000800b47944 */ /* 0x020fea0003c00000 */
.L_x_6:
[----:B------:R-:W-:Y:S05]  /*1380*/  BSYNC.RECONVERGENT B0 ;  /* 0x0000000000007941 */ /* 0x000fea0003800200 */
.L_x_5:
[----:B------:R-:W0:Y:S02]  /*1390*/  LDC.64 R16, c[0x0][0x380] ;  /* 0x0000e000ff107b82 */ /* 0x000e240000000a00 */
[----:B0----5:R-:W-:-:S04]  /*13a0*/  IMAD.WIDE R14, R4, 0x38, R16 ;  /* 0x00000038040e7825 */ /* 0x021fc800078e0210 */
[--C-:B------:R-:W-:Y:S01]  /*13b0*/  IMAD.WIDE R12, R5, 0x38, R16.reuse ;  /* 0x00000038050c7825 */ /* 0x100fe200078e0210 */
[----:B------:R-:W2:Y:S04]  /*13c0*/  LDG.E.64 R20, desc[UR4][R14.64] ;  /* 0x000000040e147981 */ /* 0x000ea8000c1e1b00 */
[----:B------:R-:W2:Y:S01]  /*13d0*/  LDG.E.64 R8, desc[UR4][R12.64] ;  /* 0x000000040c087981 */ /* 0x000ea2000c1e1b00 */
[----:B------:R-:W-:-:S03]  /*13e0*/  IMAD.WIDE R2, R2, 0x38, R16 ;  /* 0x0000003802027825 */ /* 0x000fc600078e0210 */
[----:B------:R-:W3:Y:S04]  /*13f0*/  LDG.E.64 R18, desc[UR4][R12.64+0x20] ;  /* 0x000020040c127981 */ /* 0x000ee8000c1e1b00 */
[----:B------:R-:W4:Y:S01]  /*1400*/  LDG.E.64 R16, desc[UR4][R2.64] ;  /* 0x0000000402107981 */ /* 0x000f22000c1e1b00 */
[----:B------:R0:W1:Y:S08]  /*1410*/  F2I.F64.TRUNC R4, R10 ;  /* 0x0000000a00047311 */ /* 0x000070000030d100 */
[----:B------:R-:W2:Y:S01]  /*1420*/  I2F.F64 R6, R6 ;  /* 0x0000000600067312 */ /* 0x000ea20000201c00 */
[----:B------:R-:W-:Y:S01]  /*1430*/  UMOV UR6, 0x9999999a ;  /* 0x9999999a00067882 */ /* 0x000fe20000000000 */
[----:B------:R-:W-:Y:S01]  /*1440*/  UMOV UR7, 0x3fb99999 ;  /* 0x3fb9999900077882 */ /* 0x000fe20000000000 */
[----:B0-----:R-:W3:Y:S05]  /*1450*/  LDG.E.64 R10, desc[UR4][R12.64+0x8] ;  /* 0x000008040c0a7981 */ /* 0x001eea000c1e1b00 */
[----:B-1----:R-:W0:Y:S01]  /*1460*/  I2F.F64 R26, R4 ;  /* 0x00000004001a7312 */ /* 0x002e220000201c00 */
[----:B--2---:R-:W-:-:S07]  /*1470*/  DADD R22, R20, -R8 ;  /* 0x0000000014167229 */ /* 0x004fce0000000808 */
[----:B------:R-:W3:Y:S01]  /*1480*/  I2F.F64 R20, R0 ;  /* 0x0000000000147312 */ /* 0x000ee20000201c00 */
[----:B------:R-:W-:Y:S02]  /*1490*/  DMUL R24, R6, R22 ;  /* 0x0000001606187228 */ /* 0x000fe40000000000 */
[----:B0-----:R-:W-:Y:S02]  /*14a0*/  DMUL R22, R26, UR6 ;  /* 0x000000061a167c28 */ /* 0x001fe40008000000 */
[----:B----4-:R-:W-:-:S04]  /*14b0*/  DADD R26, -R8, R16 ;  /* 0x00000000081a7229 */ /* 0x010fc80000000110 */
[----:B---3--:R-:W-:Y:S01]  /*14c0*/  DFMA R16, R20, R18, R24 ;  /* 0x000000121410722b */ /* 0x008fe20000000018 */
[----:B------:R-:W2:Y:S07]  /*14d0*/  LDG.E.64 R18, desc[UR4][R12.64+0x28] ;  /* 0x000028040c127981 */ /* 0x000eae000c1e1b00 */
[----:B------:R-:W-:-:S07]  /*14e0*/  DFMA R16, R22, R26, R16 ;  /* 0x0000001a1610722b */ /* 0x000fce0000000010 */
[----:B------:R0:W-:Y:S04]  /*14f0*/  STG.E.64 desc[UR4][R12.64+0x20], R16 ;  /* 0x000020100c007986 */ /* 0x0001e8000c101b04 */
[----:B------:R-:W3:Y:S04]  /*1500*/  LDG.E.64 R14, desc[UR4][R14.64+0x8] ;  /* 0x000008040e0e7981 */ /* 0x000ee8000c1e1b00 */
[----:B------:R-:W4:Y:S01]  /*1510*/  LDG.E.64 R2, desc[UR4][R2.64+0x8] ;  /* 0x0000080402027981 */ /* 0x000f22000c1e1b00 */
[----:B------:R-:W-:-:S07]  /*1520*/  DADD R8, R8, R16 ;  /* 0x0000000008087229 */ /* 0x000fce0000000010 */
[----:B------:R0:W-:Y:S01]  /*1530*/  STG.E.64 desc[UR4][R12.64], R8 ;  /* 0x000000080c007986 */ /* 0x0001e2000c101b04 */
[----:B------:R-:W-:Y:S01]  /*1540*/  DSETP.NEU.AND P0, PT, |R8|, +INF , PT ;  /* 0x7ff000000800742a */ /* 0x000fe20003f0d200 */
[----:B------:R-:W-:-:S13]  /*1550*/  BSSY.RECONVERGENT B0, `(.L_x_7) ;  /* 0x0000022000007945 */ /* 0x000fda0003800200 */
[----:B------:R-:W-:Y:S01]  /*1560*/  @!P0 IMAD.MOV.U32 R0, RZ, RZ, RZ ;  /* 0x000000ffff008224 */ /* 0x000fe200078e00ff */
[----:B---3--:R-:W-:-:S08]  /*1570*/  DADD R24, R14, -R10 ;  /* 0x000000000e187229 */ /* 0x008fd0000000080a */
[----:B------:R-:W-:Y:S02]  /*1580*/  DMUL R24, R6, R24 ;  /* 0x0000001806187228 */ /* 0x000fe40000000000 */
[----:B----4-:R-:W-:-:S06]  /*1590*/  DADD R6, -R10, R2 ;  /* 0x000000000a067229 */ /* 0x010fcc0000000102 */
[----:B--2---:R-:W-:-:S08]  /*15a0*/  DFMA R18, R20, R18, R24 ;  /* 0x000000121412722b */ /* 0x004fd00000000018 */
[----:B------:R-:W-:-:S08]  /*15b0*/  DFMA R18, R22, R6, R18 ;  /* 0x000000061612722b */ /* 0x000fd00000000012 */
[----:B------:R-:W-:Y:S01]  /*15c0*/  DADD R6, R10, R18 ;  /* 0x000000000a067229 */ /* 0x000fe20000000012 */
[----:B------:R0:W-:Y:S06]  /*15d0*/  STG.E.64 desc[UR4][R12.64+0x28], R18 ;  /* 0x000028120c007986 */ /* 0x0001ec000c101b04 */
[----:B------:R0:W-:Y:S01]  /*15e0*/  STG.E.64 desc[UR4][R12.64+0x8], R6 ;  /* 0x000008060c007986 */ /* 0x0001e2000c101b04 */
[----:B------:R-:W-:Y:S01]  /*15f0*/  @!P0 DMUL R2, RZ, R8 ;  /* 0x00000008ff028228 */ /* 0x000fe20000000000 */
[----:B------:R-:W-:Y:S10]  /*1600*/  @!P0 BRA `(.L_x_8) ;  /* 0x0000000000588947 */ /* 0x000ff40003800000 */
[----:B------:R-:W-:Y:S01]  /*1610*/  UMOV UR6, 0x6dc9c883 ;  /* 0x6dc9c88300067882 */ /* 0x000fe20000000000 */
[----:B------:R-:W-:Y:S01]  /*1620*/  UMOV UR7, 0x3fe45f30 ;  /* 0x3fe45f3000077882 */ /* 0x000fe20000000000 */
[C---:B------:R-:W-:Y:S02]  /*1630*/  DSETP.GE.AND P0, PT, |R8|.reuse, 2.14748364800000000000e+09, PT ;  /* 0x41e000000800742a */ /* 0x040fe40003f06200 */
[----:B------:R-:W-:Y:S01]  /*1640*/  DMUL R10, R8, UR6 ;  /* 0x00000006080a7c28 */ /* 0x000fe20008000000 */
[----:B------:R-:W-:Y:S01]  /*1650*/  UMOV UR6, 0x54442d18 ;  /* 0x54442d1800067882 */ /* 0x000fe20000000000 */
[----:B------:R-:W-:-:S04]  /*1660*/  UMOV UR7, 0x3ff921fb ;  /* 0x3ff921fb00077882 */ /* 0x000fc80000000000 */
[----:B------:R-:W1:Y:S08]  /*1670*/  F2I.F64 R0, R10 ;  /* 0x0000000a00007311 */ /* 0x000e700000301100 */
[----:B-1----:R-:W0:Y:S02]  /*1680*/  I2F.F64 R2, R0 ;  /* 0x0000000000027312 */ /* 0x002e240000201c00 */
[----:B0-----:R-:W-:Y:S01]  /*1690*/  DFMA R12, R2, -UR6, R8 ;  /* 0x80000006020c7c2b */ /* 0x001fe20008000008 */
[----:B------:R-:W-:Y:S01]  /*16a0*/  UMOV UR6, 0x33145c00 ;  /* 0x33145c0000067882 */ /* 0x000fe20000000000 */
[----:B------:R-:W-:-:S06]  /*16b0*/  UMOV UR7, 0x3c91a626 ;  /* 0x3c91a62600077882 */ /* 0x000fcc0000000000 */
[----:B------:R-:W-:Y:S01]  /*16c0*/  DFMA R12, R2, -UR6, R12 ;  /* 0x80000006020c7c2b */ /* 0x000fe2000800000c */
[----:B------:R-:W-:Y:S01]  /*16d0*/  UMOV UR6, 0x252049c0 ;  /* 0x252049c000067882 */ /* 0x000fe20000000000 */
[----:B------:R-:W-:-:S06]  /*16e0*/  UMOV UR7, 0x397b839a ;  /* 0x397b839a00077882 */ /* 0x000fcc0000000000 */
[----:B------:R-:W-:Y:S01]  /*16f0*/  DFMA R2, R2, -UR6, R12 ;  /* 0x8000000602027c2b */ /* 0x000fe2000800000c */
[----:B------:R-:W-:Y:S10]  /*1700*/  @!P0 BRA `(.L_x_8) ;  /* 0x0000000000188947 */ /* 0x000ff40003800000 */
[----:B------:R-:W-:Y:S01]  /*1710*/  IMAD.MOV.U32 R12, RZ, RZ, R8 ;  /* 0x000000ffff0c7224 */ /* 0x000fe200078e0008 */
[----:B------:R-:W-:Y:S01]  /*1720*/  MOV R18, 0x1750 ;  /* 0x0000175000127802 */ /* 0x000fe20000000f00 */
[----:B------:R-:W-:-:S07]  /*1730*/  IMAD.MOV.U32 R16, RZ, RZ, R9 ;  /* 0x000000ffff107224 */ /* 0x000fce00078e0009 */
[----:B------:R-:W-:Y:S05]  /*1740*/  CALL.REL.NOINC `($_Z9noicetoitP4coorPiPdS2_S2_S1_S1_S1_$__internal_trig_reduction_slowpathd) ;  /* 0x0000000c00387944 */ /* 0x000fea0003c00000 */
[----:B------:R-:W-:Y:S02]  /*1750*/  IMAD.MOV.U32 R2, RZ, RZ, R12 ;  /* 0x000000ffff027224 */ /* 0x000fe400078e000c */
[----:B------:R-:W-:-:S07]  /*1760*/  IMAD.MOV.U32 R3, RZ, RZ, R13 ;  /* 0x000000ffff037224 */ /* 0x000fce00078e000d */
.L_x_8:
[----:B------:R-:W-:Y:S05]  /*1770*/  BSYNC.RECONVERGENT B0 ;  /* 0x0000000000007941 */ /* 0x000fea0003800200 */
.L_x_7:
[----:B------:R-:W1:Y:S01]  /*1780*/  LDCU.64 UR6, c[0x4][0x1b0] ;  /* 0x01003600ff0677ac */ /* 0x000e620008000a00 */
[----:B------:R-:W-:-:S05]  /*1790*/  IMAD.SHL.U32 R4, R0, 0x40, RZ ;  /* 0x0000004000047824 */ /* 0x000fca00078e00ff */
[----:B------:R-:W-:-:S04]  /*17a0*/  LOP3.LUT R4, R4, 0x40, RZ, 0xc0, !PT ;  /* 0x0000004004047812 */ /* 0x000fc800078ec0ff */
[----:B-1----:R-:W-:-:S05]  /*17b0*/  IADD3 R24, P0, PT, R4, UR6, RZ ;  /* 0x0000000604187c10 */ /* 0x002fca000ff1e0ff */
[----:B------:R-:W-:-:S05]  /*17c0*/  IMAD.X R25, RZ, RZ, UR7, P0 ;  /* 0x00000007ff197e24 */ /* 0x000fca00080e06ff */
[----:B0-----:R-:W2:Y:S04]  /*17d0*/  LDG.E.128.CONSTANT R12, desc[UR4][R24.64] ;  /* 0x00000004180c7981 */ /* 0x001ea8000c1e9d00 */
[----:B------:R-:W3:Y:S04]  /*17e0*/  LDG.E.128.CONSTANT R16, desc[UR4][R24.64+0x10] ;  /* 0x0000100418107981 */ /* 0x000ee8000c1e9d00 */
[----:B------:R-:W4:Y:S01]  /*17f0*/  LDG.E.128.CONSTANT R20, desc[UR4][R24.64+0x20] ;  /* 0x0000200418147981 */ /* 0x000f22000c1e9d00 */
[----:B------:R-:W-:Y:S01]  /*1800*/  LOP3.LUT R4, R0, 0x1, RZ, 0xc0, !PT ;  /* 0x0000000100047812 */ /* 0x000fe200078ec0ff */
[----:B------:R-:W-:Y:S01]  /*1810*/  IMAD.MOV.U32 R26, RZ, RZ, 0x20fd8164 ;  /* 0x20fd8164ff1a7424 */ /* 0x000fe200078e00ff */
[----:B------:R-:W-:Y:S01]  /*1820*/  DMUL R10, R2, R2 ;  /* 0x00000002020a7228 */ /* 0x000fe20000000000 */
[----:B------:R-:W-:Y:S01]  /*1830*/  BSSY.RECONVERGENT B0, `(.L_x_9) ;  /* 0x0000030000007945 */ /* 0x000fe20003800200 */
[----:B------:R-:W-:Y:S01]  /*1840*/  ISETP.NE.U32.AND P0, PT, R4, 0x1, PT ;  /* 0x000000010400780c */ /* 0x000fe20003f05070 */
[----:B------:R-:W-:Y:S01]  /*1850*/  IMAD.MOV.U32 R4, RZ, RZ, 0x3da8ff83 ;  /* 0x3da8ff83ff047424 */ /* 0x000fe200078e00ff */
[----:B------:R-:W-:-:S02]  /*1860*/  DSETP.NEU.AND P1, PT, |R6|, +INF , PT ;  /* 0x7ff000000600742a */ /* 0x000fc40003f2d200 */
[----:B------:R-:W-:Y:S02]  /*1870*/  FSEL R26, R26, -8.06006814911005101289e+34, !P0 ;  /* 0xf9785eba1a1a7808 */ /* 0x000fe40004000000 */
[----:B------:R-:W-:-:S06]  /*1880*/  FSEL R27, -R4, 0.11223486810922622681, !P0 ;  /* 0x3de5db65041b7808 */ /* 0x000fcc0004000100 */
[----:B--2---:R-:W-:-:S08]  /*1890*/  DFMA R12, R10, R26, R12 ;  /* 0x0000001a0a0c722b */ /* 0x004fd0000000000c */
[----:B------:R-:W-:-:S08]  /*18a0*/  DFMA R12, R10, R12, R14 ;  /* 0x0000000c0a0c722b */ /* 0x000fd0000000000e */
[----:B---3--:R-:W-:-:S08]  /*18b0*/  DFMA R12, R10, R12, R16 ;  /* 0x0000000c0a0c722b */ /* 0x008fd00000000010 */
[----:B------:R-:W-:-:S08]  /*18c0*/  DFMA R12, R10, R12, R18 ;  /* 0x0000000c0a0c722b */ /* 0x000fd00000000012 */
[----:B----4-:R-:W-:-:S08]  /*18d0*/  DFMA R12, R10, R12, R20 ;  /* 0x0000000c0a0c722b */ /* 0x010fd00000000014 */
[----:B------:R-:W-:-:S08]  /*18e0*/  DFMA R12, R10, R12, R22 ;  /* 0x0000000c0a0c722b */ /* 0x000fd00000000016 */
[----:B------:R-:W-:Y:S02]  /*18f0*/  DFMA R2, R12, R2, R2 ;  /* 0x000000020c02722b */ /* 0x000fe40000000002 */
[----:B------:R-:W-:-:S10]  /*1900*/  DFMA R10, R10, R12, 1 ;  /* 0x3ff000000a0a742b */ /* 0x000fd4000000000c */
[----:B------:R-:W-:Y:S02]  /*1910*/  FSEL R12, R10, R2, !P0 ;  /* 0x000000020a0c7208 */ /* 0x000fe40004000000 */
[----:B------:R-:W-:Y:S01]  /*1920*/  FSEL R13, R11, R3, !P0 ;  /* 0x000000030b0d7208 */ /* 0x000fe20004000000 */
[----:B------:R-:W-:Y:S01]  /*1930*/  @!P1 DMUL R10, RZ, R6 ;  /* 0x00000006ff0a9228 */ /* 0x000fe20000000000 */
[----:B------:R-:W-:Y:S01]  /*1940*/  LOP3.LUT P0, RZ, R0, 0x2, RZ, 0xc0, !PT ;  /* 0x0000000200ff7812 */ /* 0x000fe2000780c0ff */
[----:B------:R-:W-:-:S03]  /*1950*/  @!P1 IMAD.MOV.U32 R0, RZ, RZ, 0x1 ;  /* 0x00000001ff009424 */ /* 0x000fc600078e00ff */
[----:B------:R-:W-:-:S10]  /*1960*/  DADD R2, RZ, -R12 ;  /* 0x00000000ff027229 */ /* 0x000fd4000000080c */
[----:B------:R-:W-:Y:S02]  /*1970*/  FSEL R2, R12, R2, !P0 ;  /* 0x000000020c027208 */ /* 0x000fe40004000000 */
[----:B------:R-:W-:Y:S01]  /*1980*/  FSEL R3, R13, R3, !P0 ;  /* 0x000000030d037208 */ /* 0x000fe20004000000 */
[----:B------:R-:W-:Y:S06]  /*1990*/  @!P1 BRA `(.L_x_10) ;  /* 0x0000000000649947 */ /* 0x000fec0003800000 */
[----:B------:R-:W-:Y:S01]  /*19a0*/  UMOV UR6, 0x6dc9c883 ;  /* 0x6dc9c88300067882 */ /* 0x000fe20000000000 */
[----:B------:R-:W-:Y:S01]  /*19b0*/  UMOV UR7, 0x3fe45f30 ;  /* 0x3fe45f3000077882 */ /* 0x000fe20000000000 */
[C---:B------:R-:W-:Y:S01]  /*19c0*/  DSETP.GE.AND P0, PT, |R6|.reuse, 2.14748364800000000000e+09, PT ;  /* 0x41e000000600742a */ /* 0x040fe20003f06200 */
[----:B------:R-:W-:Y:S01]  /*19d0*/  BSSY.RECONVERGENT B1, `(.L_x_11) ;  /* 0x0000014000017945 */ /* 0x000fe20003800200 */
[----:B------:R-:W-:Y:S01]  /*19e0*/  DMUL R12, R6, UR6 ;  /* 0x00000006060c7c28 */ /* 0x000fe20008000000 */
[----:B------:R-:W-:Y:S01]  /*19f0*/  UMOV UR6, 0x54442d18 ;  /* 0x54442d1800067882 */ /* 0x000fe20000000000 */
[----:B------:R-:W-:-:S04]  /*1a00*/  UMOV UR7, 0x3ff921fb ;  /* 0x3ff921fb00077882 */ /* 0x000fc80000000000 */
[----:B------:R-:W0:Y:S08]  /*1a10*/  F2I.F64 R0, R12 ;  /* 0x0000000c00007311 */ /* 0x000e300000301100 */
[----:B0-----:R-:W0:Y:S02]  /*1a20*/  I2F.F64 R10, R0 ;  /* 0x00000000000a7312 */ /* 0x001e240000201c00 */
        /* <DEDUP_REMOVED lines=14> */
.L_x_12:
[----:B------:R-:W-:Y:S05]  /*1b10*/  BSYNC.RECONVERGENT B1 ;  /* 0x0000000000017941 */ /* 0x000fea0003800200 */
.L_x_11:
[----:B------:R-:W-:-:S07]  /*1b20*/  VIADD R0, R0, 0x1 ;  /* 0x0000000100007836 */ /* 0x000fce0000000000 */
.L_x_10:
[----:B------:R-:W-:Y:S05]  /*1b30*/  BSYNC.RECONVERGENT B0 ;  /* 0x0000000000007941 */ /* 0x000fea0003800200 */
.L_x_9:
[----:B------:R-:W0:Y:S01]  /*1b40*/  LDCU.64 UR6, c[0x4][0x1b0] ;  /* 0x01003600ff0677ac */ /* 0x000e220008000a00 */
[----:B------:R-:W-:-:S05]  /*1b50*/  IMAD.SHL.U32 R4, R0, 0x40, RZ ;  /* 0x0000004000047824 */ /* 0x000fca00078e00ff */
[----:B------:R-:W-:-:S04]  /*1b60*/  LOP3.LUT R4, R4, 0x40, RZ, 0xc0, !PT ;  /* 0x0000004004047812 */ /* 0x000fc800078ec0ff */
[----:B0-----:R-:W-:-:S05]  /*1b70*/  IADD3 R28, P0, PT, R4, UR6, RZ ;  /* 0x00000006041c7c10 */ /* 0x001fca000ff1e0ff */
[----:B------:R-:W-:-:S05]  /*1b80*/  IMAD.X R29, RZ, RZ, UR7, P0 ;  /* 0x00000007ff1d7e24 */ /* 0x000fca00080e06ff */
[----:B------:R-:W2:Y:S04]  /*1b90*/  LDG.E.128.CONSTANT R12, desc[UR4][R28.64] ;  /* 0x000000041c0c7981 */ /* 0x000ea8000c1e9d00 */
[----:B------:R-:W3:Y:S04]  /*1ba0*/  LDG.E.128.CONSTANT R16, desc[UR4][R28.64+0x10] ;  /* 0x000010041c107981 */ /* 0x000ee8000c1e9d00 */
[----:B------:R-:W4:Y:S01]  /*1bb0*/  LDG.E.128.CONSTANT R20, desc[UR4][R28.64+0x20] ;  /* 0x000020041c147981 */ /* 0x000f22000c1e9d00 */
[----:B------:R-:W0:Y:S01]  /*1bc0*/  LDC.64 R6, c[0x0][0x3a0] ;  /* 0x0000e800ff067b82 */ /* 0x000e220000000a00 */
[----:B------:R-:W-:Y:S01]  /*1bd0*/  LOP3.LUT R4, R0, 0x1, RZ, 0xc0, !PT ;  /* 0x0000000100047812 */ /* 0x000fe200078ec0ff */
[----:B------:R-:W-:Y:S01]  /*1be0*/  IMAD.MOV.U32 R26, RZ, RZ, 0x20fd8164 ;  /* 0x20fd8164ff1a7424 */ /* 0x000fe200078e00ff */
[----:B------:R-:W-:-:S02]  /*1bf0*/  DMUL R24, R10, R10 ;  /* 0x0000000a0a187228 */ /* 0x000fc40000000000 */
[----:B------:R-:W-:Y:S01]  /*1c00*/  ISETP.NE.U32.AND P0, PT, R4, 0x1, PT ;  /* 0x000000010400780c */ /* 0x000fe20003f05070 */
[----:B------:R-:W-:-:S03]  /*1c10*/  IMAD.MOV.U32 R4, RZ, RZ, 0x3da8ff83 ;  /* 0x3da8ff83ff047424 */ /* 0x000fc600078e00ff */
[----:B------:R-:W-:Y:S02]  /*1c20*/  FSEL R26, R26, -8.06006814911005101289e+34, !P0 ;  /* 0xf9785eba1a1a7808 */ /* 0x000fe40004000000 */
[----:B------:R-:W-:-:S06]  /*1c30*/  FSEL R27, -R4, 0.11223486810922622681, !P0 ;  /* 0x3de5db65041b7808 */ /* 0x000fcc0004000100 */
[C---:B--2---:R-:W-:Y:S01]  /*1c40*/  DFMA R26, R24.reuse, R26, R12 ;  /* 0x0000001a181a722b */ /* 0x044fe2000000000c */
[----:B0-----:R-:W2:Y:S01]  /*1c50*/  LDG.E.64 R12, desc[UR4][R6.64] ;  /* 0x00000004060c7981 */ /* 0x001ea2000c1e1b00 */
[----:B------:R-:W-:Y:S01]  /*1c60*/  UMOV UR6, 0xa0b5ed8d ;  /* 0xa0b5ed8d00067882 */ /* 0x000fe20000000000 */
[----:B------:R-:W-:Y:S01]  /*1c70*/  UMOV UR7, 0x3eb0c6f7 ;  /* 0x3eb0c6f700077882 */ /* 0x000fe20000000000 */
[----:B------:R-:W-:Y:S04]  /*1c80*/  BSSY.RECONVERGENT B0, `(.L_x_13) ;  /* 0x000001a000007945 */ /* 0x000fe80003800200 */
        /* <DEDUP_REMOVED lines=8> */
[----:B------:R-:W-:Y:S02]  /*1d10*/  FSEL R15, R15, R11, !P0 ;  /* 0x0000000b0f0f7208 */ /* 0x000fe40004000000 */
[----:B------:R-:W-:-:S04]  /*1d20*/  LOP3.LUT P0, RZ, R0, 0x2, RZ, 0xc0, !PT ;  /* 0x0000000200ff7812 */ /* 0x000fc8000780c0ff */
[----:B------:R-:W-:-:S10]  /*1d30*/  DADD R10, RZ, -R14 ;  /* 0x00000000ff0a7229 */ /* 0x000fd4000000080e */
[----:B------:R-:W-:Y:S02]  /*1d40*/  FSEL R10, R14, R10, !P0 ;  /* 0x0000000a0e0a7208 */ /* 0x000fe40004000000 */
[----:B------:R-:W-:-:S06]  /*1d50*/  FSEL R11, R15, R11, !P0 ;  /* 0x0000000b0f0b7208 */ /* 0x000fcc0004000000 */
[----:B------:R-:W-:Y:S01]  /*1d60*/  DMUL R14, R2, R10 ;  /* 0x0000000a020e7228 */ /* 0x000fe20000000000 */
[----:B------:R-:W0:Y:S07]  /*1d70*/  LDC.64 R2, c[0x0][0x380] ;  /* 0x0000e000ff027b82 */ /* 0x000e2e0000000a00 */
[----:B--2---:R-:W-:-:S08]  /*1d80*/  DADD R12, R14, -R12 ;  /* 0x000000000e0c7229 */ /* 0x004fd0000000080c */
[----:B------:R-:W-:Y:S01]  /*1d90*/  DSETP.GEU.AND P0, PT, |R12|, UR6, PT ;  /* 0x000000060c007e2a */ /* 0x000fe2000bf0e200 */
[----:B0-----:R-:W-:-:S13]  /*1da0*/  IMAD.WIDE R12, R5, 0x38, R2 ;  /* 0x00000038050c7825 */ /* 0x001fda00078e0202 */
[----:B------:R-:W-:Y:S05]  /*1db0*/  @P0 BRA `(.L_x_14) ;  /* 0x0000000000180947 */ /* 0x000fea0003800000 */
[----:B------:R-:W0:Y:S02]  /*1dc0*/  LDC.64 R2, c[0x0][0x390] ;  /* 0x0000e400ff027b82 */ /* 0x000e240000000a00 */
[----:B0-----:R0:W-:Y:S04]  /*1dd0*/  STG.E.64 desc[UR4][R2.64], R8 ;  /* 0x0000000802007986 */ /* 0x0011e8000c101b04 */
[----:B------:R-:W2:Y:S02]  /*1de0*/  LDG.E.64 R4, desc[UR4][R12.64+0x8] ;  /* 0x000008040c047981 */ /* 0x000ea4000c1e1b00 */
[----:B------:R-:W2:Y:S02]  /*1df0*/  LDC.64 R10, c[0x0][0x398] ;  /* 0x0000e600ff0a7b82 */ /* 0x000ea40000000a00 */
[----:B--2---:R0:W-:Y:S04]  /*1e00*/  STG.E.64 desc[UR4][R10.64], R4 ;  /* 0x000000040a007986 */ /* 0x0041e8000c101b04 */
[----:B------:R0:W-:Y:S02]  /*1e10*/  STG.E.64 desc[UR4][R6.64], R14 ;  /* 0x0000000e06007986 */ /* 0x0001e4000c101b04 */
.L_x_14:
[----:B------:R-:W-:Y:S05]  /*1e20*/  BSYNC.RECONVERGENT B0 ;  /* 0x0000000000007941 */ /* 0x000fea0003800200 */
.L_x_13:
[----:B------:R-:W-:Y:S01]  /*1e30*/  STG.E.64 desc[UR4][R12.64+0x10], R14 ;  /* 0x0000100e0c007986 */ /* 0x000fe2000c101b04 */
[----:B------:R-:W-:Y:S05]  /*1e40*/  EXIT ;  /* 0x000000000000794d */ /* 0x000fea0003800000 */
        .weak           $__internal_0_$__cuda_sm20_div_rn_f64_full
        .type           $__internal_0_$__cuda_sm20_div_rn_f64_full,@function
        .size           $__internal_0_$__cuda_sm20_div_rn_f64_full,($_Z9noicetoitP4coorPiPdS2_S2_S1_S1_S1_$__internal_trig_reduction_slowpathd - $__internal_0_$__cuda_sm20_div_rn_f64_full)
$__internal_0_$__cuda_sm20_div_rn_f64_full:
[C---:B------:R-:W-:Y:S01]  /*1e50*/  FSETP.GEU.AND P0, PT, |R3|.reuse, 1.469367938527859385e-39, PT ;  /* 0x001000000300780b */ /* 0x040fe20003f0e200 */
[----:B------:R-:W-:Y:S01]  /*1e60*/  IMAD.U32 R12, RZ, RZ, UR6 ;  /* 0x00000006ff0c7e24 */ /* 0x000fe2000f8e00ff */
[----:B------:R-:W-:Y:S01]  /*1e70*/  LOP3.LUT R11, R3, 0x800fffff, RZ, 0xc0, !PT ;  /* 0x800fffff030b7812 */ /* 0x000fe200078ec0ff */
[----:B------:R-:W-:Y:S01]  /*1e80*/  IMAD.MOV.U32 R13, RZ, RZ, R3 ;  /* 0x000000ffff0d7224 */ /* 0x000fe200078e0003 */
[----:B------:R-:W-:Y:S01]  /*1e90*/  FSETP.GEU.AND P2, PT, |R15|, 1.469367938527859385e-39, PT ;  /* 0x001000000f00780b */ /* 0x000fe20003f4e200 */
[----:B------:R-:W-:Y:S01]  /*1ea0*/  IMAD.U32 R10, RZ, RZ, UR6 ;  /* 0x00000006ff0a7e24 */ /* 0x000fe2000f8e00ff */
[----:B------:R-:W-:Y:S01]  /*1eb0*/  LOP3.LUT R11, R11, 0x3ff00000, RZ, 0xfc, !PT ;  /* 0x3ff000000b0b7812 */ /* 0x000fe200078efcff */
[----:B------:R-:W-:Y:S01]  /*1ec0*/  IMAD.MOV.U32 R16, RZ, RZ, 0x1 ;  /* 0x00000001ff107424 */ /* 0x000fe200078e00ff */
[----:B------:R-:W-:Y:S01]  /*1ed0*/  LOP3.LUT R25, R15, 0x7ff00000, RZ, 0xc0, !PT ;  /* 0x7ff000000f197812 */ /* 0x000fe200078ec0ff */
[----:B------:R-:W-:Y:S01]  /*1ee0*/  IMAD.MOV.U32 R26, RZ, RZ, 0x1ca00000 ;  /* 0x1ca00000ff1a7424 */ /* 0x000fe200078e00ff */
[----:B------:R-:W-:Y:S01]  /*1ef0*/  LOP3.LUT R28, R3, 0x7ff00000, RZ, 0xc0, !PT ;  /* 0x7ff00000031c7812 */ /* 0x000fe200078ec0ff */
[----:B------:R-:W-:Y:S02]  /*1f00*/  BSSY.RECONVERGENT B1, `(.L_x_15) ;  /* 0x000004e000017945 */ /* 0x000fe40003800200 */
[----:B------:R-:W-:Y:S01]  /*1f10*/  @!P0 DMUL R10, R12, 8.98846567431157953865e+307 ;  /* 0x7fe000000c0a8828 */ /* 0x000fe20000000000 */
[----:B------:R-:W-:-:S03]  /*1f20*/  ISETP.GE.U32.AND P1, PT, R25, R28, PT ;  /* 0x0000001c1900720c */ /* 0x000fc60003f26070 */
[----:B------:R-:W-:Y:S02]  /*1f30*/  @!P2 LOP3.LUT R18, R13, 0x7ff00000, RZ, 0xc0, !PT ;  /* 0x7ff000000d12a812 */ /* 0x000fe400078ec0ff */
[----:B------:R-:W0:Y:S02]  /*1f40*/  MUFU.RCP64H R17, R11 ;  /* 0x0000000b00117308 */ /* 0x000e240000001800 */
[----:B------:R-:W-:Y:S02]  /*1f50*/  @!P2 ISETP.GE.U32.AND P3, PT, R25, R18, PT ;  /* 0x000000121900a20c */ /* 0x000fe40003f66070 */
[----:B------:R-:W-:Y:S02]  /*1f60*/  @!P0 LOP3.LUT R28, R11, 0x7ff00000, RZ, 0xc0, !PT ;  /* 0x7ff000000b1c8812 */ /* 0x000fe400078ec0ff */
[----:B------:R-:W-:-:S04]  /*1f70*/  @!P2 SEL R19, R26, 0x63400000, !P3 ;  /* 0x634000001a13a807 */ /* 0x000fc80005800000 */
[----:B------:R-:W-:-:S04]  /*1f80*/  @!P2 LOP3.LUT R22, R19, 0x80000000, R15, 0xf8, !PT ;  /* 0x800000001316a812 */ /* 0x000fc800078ef80f */
[----:B------:R-:W-:Y:S01]  /*1f90*/  @!P2 LOP3.LUT R23, R22, 0x100000, RZ, 0xfc, !PT ;  /* 0x001000001617a812 */ /* 0x000fe200078efcff */
[----:B------:R-:W-:Y:S01]  /*1fa0*/  @!P2 IMAD.MOV.U32 R22, RZ, RZ, RZ ;  /* 0x000000ffff16a224 */ /* 0x000fe200078e00ff */
[----:B0-----:R-:W-:-:S08]  /*1fb0*/  DFMA R20, R16, -R10, 1 ;  /* 0x3ff000001014742b */ /* 0x001fd0000000080a */
[----:B------:R-:W-:-:S08]  /*1fc0*/  DFMA R20, R20, R20, R20 ;  /* 0x000000141414722b */ /* 0x000fd00000000014 */
[----:B------:R-:W-:Y:S01]  /*1fd0*/  DFMA R20, R16, R20, R16 ;  /* 0x000000141014722b */ /* 0x000fe20000000010 */
[----:B------:R-:W-:Y:S01]  /*1fe0*/  SEL R17, R26, 0x63400000, !P1 ;  /* 0x634000001a117807 */ /* 0x000fe20004800000 */
[----:B------:R-:W-:-:S03]  /*1ff0*/  IMAD.MOV.U32 R16, RZ, RZ, R14 ;  /* 0x000000ffff107224 */ /* 0x000fc600078e000e */
[----:B------:R-:W-:-:S03]  /*2000*/  LOP3.LUT R17, R17, 0x800fffff, R15, 0xf8, !PT ;  /* 0x800fffff11117812 */ /* 0x000fc600078ef80f */
[----:B------:R-:W-:-:S03]  /*2010*/  DFMA R18, R20, -R10, 1 ;  /* 0x3ff000001412742b */ /* 0x000fc6000000080a */
[----:B------:R-:W-:-:S05]  /*2020*/  @!P2 DFMA R16, R16, 2, -R22 ;  /* 0x400000001010a82b */ /* 0x000fca0000000816 */
[----:B------:R-:W-:-:S08]  /*2030*/  DFMA R18, R20, R18, R20 ;  /* 0x000000121412722b */ /* 0x000fd00000000014 */
[----:B------:R-:W-:-:S08]  /*2040*/  DMUL R20, R18, R16 ;  /* 0x0000001012147228 */ /* 0x000fd00000000000 */
[----:B------:R-:W-:-:S08]  /*2050*/  DFMA R22, R20, -R10, R16 ;  /* 0x8000000a1416722b */ /* 0x000fd00000000010 */
[----:B------:R-:W-:Y:S01]  /*2060*/  DFMA R22, R18, R22, R20 ;  /* 0x000000161216722b */ /* 0x000fe20000000014 */
[----:B------:R-:W-:Y:S01]  /*2070*/  IMAD.MOV.U32 R20, RZ, RZ, R25 ;  /* 0x000000ffff147224 */ /* 0x000fe200078e0019 */
[----:B------:R-:W-:Y:S01]  /*2080*/  @!P2 LOP3.LUT R20, R17, 0x7ff00000, RZ, 0xc0, !PT ;  /* 0x7ff000001114a812 */ /* 0x000fe200078ec0ff */
[----:B------:R-:W-:-:S04]  /*2090*/  VIADD R19, R28, 0xffffffff ;  /* 0xffffffff1c137836 */ /* 0x000fc80000000000 */
[----:B------:R-:W-:-:S05]  /*20a0*/  VIADD R18, R20, 0xffffffff ;  /* 0xffffffff14127836 */ /* 0x000fca0000000000 */
[----:B------:R-:W-:-:S04]  /*20b0*/  ISETP.GT.U32.AND P0, PT, R18, 0x7feffffe, PT ;  /* 0x7feffffe1200780c */ /* 0x000fc80003f04070 */
[----:B------:R-:W-:-:S13]  /*20c0*/  ISETP.GT.U32.OR P0, PT, R19, 0x7feffffe, P0 ;  /* 0x7feffffe1300780c */ /* 0x000fda0000704470 */
[----:B------:R-:W-:Y:S05]  /*20d0*/  @P0 BRA `(.L_x_16) ;  /* 0x00000000006c0947 */ /* 0x000fea0003800000 */
[----:B------:R-:W-:-:S04]  /*20e0*/  LOP3.LUT R18, R13, 0x7ff00000, RZ, 0xc0, !PT ;  /* 0x7ff000000d127812 */ /* 0x000fc800078ec0ff */
[CC--:B------:R-:W-:Y:S02]  /*20f0*/  VIADDMNMX R14, R25.reuse, -R18.reuse, 0xb9600000, !PT ;  /* 0xb9600000190e7446 */ /* 0x0c0fe40007800912 */
[----:B------:R-:W-:Y:S02]  /*2100*/  ISETP.GE.U32.AND P0, PT, R25, R18, PT ;  /* 0x000000121900720c */ /* 0x000fe40003f06070 */
[----:B------:R-:W-:Y:S02]  /*2110*/  VIMNMX R14, PT, PT, R14, 0x46a00000, PT ;  /* 0x46a000000e0e7848 */ /* 0x000fe40003fe0100 */
[----:B------:R-:W-:-:S05]  /*2120*/  SEL R15, R26, 0x63400000, !P0 ;  /* 0x634000001a0f7807 */ /* 0x000fca0004000000 */
[----:B------:R-:W-:Y:S02]  /*2130*/  IMAD.IADD R20, R14, 0x1, -R15 ;  /* 0x000000010e147824 */ /* 0x000fe400078e0a0f */
[----:B------:R-:W-:Y:S02]  /*2140*/  IMAD.MOV.U32 R14, RZ, RZ, RZ ;  /* 0x000000ffff0e7224 */ /* 0x000fe400078e00ff */
[----:B------:R-:W-:-:S06]  /*2150*/  VIADD R15, R20, 0x7fe00000 ;  /* 0x7fe00000140f7836 */ /* 0x000fcc0000000000 */
[----:B------:R-:W-:-:S10]  /*2160*/  DMUL R18, R22, R14 ;  /* 0x0000000e16127228 */ /* 0x000fd40000000000 */
[----:B------:R-:W-:-:S13]  /*2170*/  FSETP.GTU.AND P0, PT, |R19|, 1.469367938527859385e-39, PT ;  /* 0x001000001300780b */ /* 0x000fda0003f0c200 */
[----:B------:R-:W-:Y:S05]  /*2180*/  @P0 BRA `(.L_x_17) ;  /* 0x0000000000940947 */ /* 0x000fea0003800000 */
[----:B------:R-:W-:Y:S01]  /*2190*/  DFMA R10, R22, -R10, R16 ;  /* 0x8000000a160a722b */ /* 0x000fe20000000010 */
[----:B------:R-:W-:-:S09]  /*21a0*/  IMAD.MOV.U32 R14, RZ, RZ, RZ ;  /* 0x000000ffff0e7224 */ /* 0x000fd200078e00ff */
[C---:B------:R-:W-:Y:S02]  /*21b0*/  FSETP.NEU.AND P0, PT, R11.reuse, RZ, PT ;  /* 0x000000ff0b00720b */ /* 0x040fe40003f0d000 */
[----:B------:R-:W-:-:S04]  /*21c0*/  LOP3.LUT R13, R11, 0x80000000, R13, 0x48, !PT ;  /* 0x800000000b0d7812 */ /* 0x000fc800078e480d */
[----:B------:R-:W-:-:S07]  /*21d0*/  LOP3.LUT R15, R13, R15, RZ, 0xfc, !PT ;  /* 0x0000000f0d0f7212 */ /* 0x000fce00078efcff */
[----:B------:R-:W-:Y:S05]  /*21e0*/  @!P0 BRA `(.L_x_17) ;  /* 0x00000000007c8947 */ /* 0x000fea0003800000 */
[----:B------:R-:W-:Y:S01]  /*21f0*/  IMAD.MOV R11, RZ, RZ, -R20 ;  /* 0x000000ffff0b7224 */ /* 0x000fe200078e0a14 */
[----:B------:R-:W-:Y:S01]  /*2200*/  DMUL.RP R14, R22, R14 ;  /* 0x0000000e160e7228 */ /* 0x000fe20000008000 */
[----:B------:R-:W-:-:S06]  /*2210*/  IMAD.MOV.U32 R10, RZ, RZ, RZ ;  /* 0x000000ffff0a7224 */ /* 0x000fcc00078e00ff */
[----:B------:R-:W-:-:S03]  /*2220*/  DFMA R10, R18, -R10, R22 ;  /* 0x8000000a120a722b */ /* 0x000fc60000000016 */
[----:B------:R-:W-:-:S03]  /*2230*/  LOP3.LUT R13, R15, R13, RZ, 0x3c, !PT ;  /* 0x0000000d0f0d7212 */ /* 0x000fc600078e3cff */
[----:B------:R-:W-:-:S04]  /*2240*/  IADD3 R10, PT, PT, -R20, -0x43300000, RZ ;  /* 0xbcd00000140a7810 */ /* 0x000fc80007ffe1ff */
[----:B------:R-:W-:-:S04]  /*2250*/  FSETP.NEU.AND P0, PT, |R11|, R10, PT ;  /* 0x0000000a0b00720b */ /* 0x000fc80003f0d200 */
[----:B------:R-:W-:Y:S02]  /*2260*/  FSEL R18, R14, R18, !P0 ;  /* 0x000000120e127208 */ /* 0x000fe40004000000 */
[----:B------:R-:W-:Y:S01]  /*2270*/  FSEL R19, R13, R19, !P0 ;  /* 0x000000130d137208 */ /* 0x000fe20004000000 */
[----:B------:R-:W-:Y:S06]  /*2280*/  BRA `(.L_x_17) ;  /* 0x0000000000547947 */ /* 0x000fec0003800000 */
.L_x_16:
[----:B------:R-:W-:-:S14]  /*2290*/  DSETP.NAN.AND P0, PT, R14, R14, PT ;  /* 0x0000000e0e00722a */ /* 0x000fdc0003f08000 */
[----:B------:R-:W-:Y:S05]  /*22a0*/  @P0 BRA `(.L_x_18) ;  /* 0x0000000000440947 */ /* 0x000fea0003800000 */
[----:B------:R-:W-:-:S14]  /*22b0*/  DSETP.NAN.AND P0, PT, R12, R12, PT ;  /* 0x0000000c0c00722a */ /* 0x000fdc0003f08000 */
[----:B------:R-:W-:Y:S05]  /*22c0*/  @P0 BRA `(.L_x_19) ;  /* 0x0000000000300947 */ /* 0x000fea0003800000 */
[----:B------:R-:W-:Y:S01]  /*22d0*/  ISETP.NE.AND P0, PT, R20, R28, PT ;  /* 0x0000001c1400720c */ /* 0x000fe20003f05270 */
[----:B------:R-:W-:Y:S02]  /*22e0*/  IMAD.MOV.U32 R18, RZ, RZ, 0x0 ;  /* 0x00000000ff127424 */ /* 0x000fe400078e00ff */
[----:B------:R-:W-:-:S10]  /*22f0*/  IMAD.MOV.U32 R19, RZ, RZ, -0x80000 ;  /* 0xfff80000ff137424 */ /* 0x000fd400078e00ff */
[----:B------:R-:W-:Y:S05]  /*2300*/  @!P0 BRA `(.L_x_17) ;  /* 0x0000000000348947 */ /* 0x000fea0003800000 */
[----:B------:R-:W-:Y:S02]  /*2310*/  ISETP.NE.AND P0, PT, R20, 0x7ff00000, PT ;  /* 0x7ff000001400780c */ /* 0x000fe40003f05270 */
[----:B------:R-:W-:Y:S02]  /*2320*/  LOP3.LUT R19, R15, 0x80000000, R13, 0x48, !PT ;  /* 0x800000000f137812 */ /* 0x000fe400078e480d */
[----:B------:R-:W-:-:S13]  /*2330*/  ISETP.EQ.OR P0, PT, R28, RZ, !P0 ;  /* 0x000000ff1c00720c */ /* 0x000fda0004702670 */
[----:B------:R-:W-:Y:S01]  /*2340*/  @P0 LOP3.LUT R10, R19, 0x7ff00000, RZ, 0xfc, !PT ;  /* 0x7ff00000130a0812 */ /* 0x000fe200078efcff */
[----:B------:R-:W-:Y:S02]  /*2350*/  @!P0 IMAD.MOV.U32 R18, RZ, RZ, RZ ;  /* 0x000000ffff128224 */ /* 0x000fe400078e00ff */
[----:B------:R-:W-:Y:S02]  /*2360*/  @P0 IMAD.MOV.U32 R18, RZ, RZ, RZ ;  /* 0x000000ffff120224 */ /* 0x000fe400078e00ff */
[----:B------:R-:W-:Y:S01]  /*2370*/  @P0 IMAD.MOV.U32 R19, RZ, RZ, R10 ;  /* 0x000000ffff130224 */ /* 0x000fe200078e000a */
[----:B------:R-:W-:Y:S06]  /*2380*/  BRA `(.L_x_17) ;  /* 0x0000000000147947 */ /* 0x000fec0003800000 */
.L_x_19:
[----:B------:R-:W-:Y:S01]  /*2390*/  LOP3.LUT R19, R13, 0x80000, RZ, 0xfc, !PT ;  /* 0x000800000d137812 */ /* 0x000fe200078efcff */
[----:B------:R-:W-:Y:S01]  /*23a0*/  IMAD.MOV.U32 R18, RZ, RZ, R12 ;  /* 0x000000ffff127224 */ /* 0x000fe200078e000c */
[----:B------:R-:W-:Y:S06]  /*23b0*/  BRA `(.L_x_17) ;  /* 0x0000000000087947 */ /* 0x000fec0003800000 */
.L_x_18:
[----:B------:R-:W-:Y:S01]  /*23c0*/  LOP3.LUT R19, R15, 0x80000, RZ, 0xfc, !PT ;  /* 0x000800000f137812 */ /* 0x000fe200078efcff */
[----:B------:R-:W-:-:S07]  /*23d0*/  IMAD.MOV.U32 R18, RZ, RZ, R14 ;  /* 0x000000ffff127224 */ /* 0x000fce00078e000e */
.L_x_17:
[----:B------:R-:W-:Y:S05]  /*23e0*/  BSYNC.RECONVERGENT B1 ;  /* 0x0000000000017941 */ /* 0x000fea0003800200 */
.L_x_15:
[----:B------:R-:W-:Y:S02]  /*23f0*/  IMAD.MOV.U32 R25, RZ, RZ, 0x0 ;  /* 0x00000000ff197424 */ /* 0x000fe400078e00ff */
[----:B------:R-:W-:Y:S02]  /*2400*/  IMAD.MOV.U32 R10, RZ, RZ, R18 ;  /* 0x000000ffff0a7224 */ /* 0x000fe400078e0012 */
[----:B------:R-:W-:Y:S01]  /*2410*/  IMAD.MOV.U32 R11, RZ, RZ, R19 ;  /* 0x000000ffff0b7224 */ /* 0x000fe200078e0013 */
[----:B------:R-:W-:Y:S06]  /*2420*/  RET.REL.NODEC R24 `(_Z9noicetoitP4coorPiPdS2_S2_S1_S1_S1_) ;  /* 0xffffffd818f47950 */ /* 0x000fec0003c3ffff */
        .type           $_Z9noicetoitP4coorPiPdS2_S2_S1_S1_S1_$__internal_trig_reduction_slowpathd,@function
        .size           $_Z9noicetoitP4coorPiPdS2_S2_S1_S1_S1_$__internal_trig_reduction_slowpathd,(.L_x_29 - $_Z9noicetoitP4coorPiPdS2_S2_S1_S1_S1_$__internal_trig_reduction_slowpathd)
$_Z9noicetoitP4coorPiPdS2_S2_S1_S1_S1_$__internal_trig_reduction_slowpathd:
[--C-:B------:R-:W-:Y:S01]  /*2430*/  SHF.R.U32.HI R4, RZ, 0x14, R16.reuse ;  /* 0x00000014ff047819 */ /* 0x100fe20000011610 */
[----:B------:R-:W-:Y:S02]  /*2440*/  IMAD.MOV.U32 R13, RZ, RZ, R16 ;  /* 0x000000ffff0d7224 */ /* 0x000fe400078e0010 */
[----:B------:R-:W-:Y:S01]  /*2450*/  IMAD.MOV.U32 R10, RZ, RZ, RZ ;  /* 0x000000ffff0a7224 */ /* 0x000fe200078e00ff */
[----:B------:R-:W-:-:S04]  /*2460*/  LOP3.LUT R0, R4, 0x7ff, RZ, 0xc0, !PT ;  /* 0x000007ff04007812 */ /* 0x000fc800078ec0ff */
[----:B------:R-:W-:-:S13]  /*2470*/  ISETP.NE.AND P0, PT, R0, 0x7ff, PT ;  /* 0x000007ff0000780c */ /* 0x000fda0003f05270 */
[----:B------:R-:W-:Y:S05]  /*2480*/  @!P0 BRA `(.L_x_20) ;  /* 0x0000000800488947 */ /* 0x000fea0003800000 */
[----:B------:R-:W-:Y:S01]  /*2490*/  VIADD R0, R0, 0xfffffc00 ;  /* 0xfffffc0000007836 */ /* 0x000fe20000000000 */
[----:B------:R-:W-:Y:S01]  /*24a0*/  BSSY.RECONVERGENT B2, `(.L_x_21) ;  /* 0x000002f000027945 */ /* 0x000fe20003800200 */
[----:B------:R-:W-:-:S03]  /*24b0*/  CS2R R14, SRZ ;  /* 0x00000000000e7805 */ /* 0x000fc6000001ff00 */
[----:B------:R-:W-:Y:S02]  /*24c0*/  SHF.R.U32.HI R21, RZ, 0x6, R0 ;  /* 0x00000006ff157819 */ /* 0x000fe40000011600 */
[----:B------:R-:W-:Y:S02]  /*24d0*/  ISETP.GE.U32.AND P0, PT, R0, 0x80, PT ;  /* 0x000000800000780c */ /* 0x000fe40003f06070 */
[C---:B------:R-:W-:Y:S02]  /*24e0*/  IADD3 R0, PT, PT, -R21.reuse, 0x13, RZ ;  /* 0x0000001315007810 */ /* 0x040fe40007ffe1ff */
[----:B------:R-:W-:Y:S02]  /*24f0*/  IADD3 R17, PT, PT, -R21, 0xf, RZ ;  /* 0x0000000f15117810 */ /* 0x000fe40007ffe1ff */
[----:B------:R-:W-:-:S04]  /*2500*/  SEL R0, R0, 0x12, P0 ;  /* 0x0000001200007807 */ /* 0x000fc80000000000 */
[----:B------:R-:W-:-:S13]  /*2510*/  ISETP.GE.AND P0, PT, R17, R0, PT ;  /* 0x000000001100720c */ /* 0x000fda0003f06270 */
[----:B------:R-:W-:Y:S05]  /*2520*/  @P0 BRA `(.L_x_22) ;  /* 0x0000000000980947 */ /* 0x000fea0003800000 */
[----:B------:R-:W0:Y:S01]  /*2530*/  LDC.64 R10, c[0x0][0x358] ;  /* 0x0000d600ff0a7b82 */ /* 0x000e220000000a00 */
[C---:B------:R-:W-:Y:S01]  /*2540*/  SHF.L.U64.HI R23, R12.reuse, 0xb, R13 ;  /* 0x0000000b0c177819 */ /* 0x040fe2000001020d */
[----:B------:R-:W-:Y:S01]  /*2550*/  BSSY.RECONVERGENT B3, `(.L_x_23) ;  /* 0x0000022000037945 */ /* 0x000fe20003800200 */
[----:B------:R-:W-:Y:S01]  /*2560*/  IMAD.SHL.U32 R19, R12, 0x800, RZ ;  /* 0x000008000c137824 */ /* 0x000fe200078e00ff */
[----:B------:R-:W-:Y:S01]  /*2570*/  IADD3 R20, PT, PT, RZ, -R21, -R0 ;  /* 0x80000015ff147210 */ /* 0x000fe20007ffe800 */
[----:B------:R-:W-:Y:S01]  /*2580*/  IMAD.MOV.U32 R22, RZ, RZ, RZ ;  /* 0x000000ffff167224 */ /* 0x000fe200078e00ff */
[----:B------:R-:W-:Y:S02]  /*2590*/  CS2R R14, SRZ ;  /* 0x00000000000e7805 */ /* 0x000fe4000001ff00 */
[----:B------:R-:W-:-:S07]  /*25a0*/  LOP3.LUT R23, R23, 0x80000000, RZ, 0xfc, !PT ;  /* 0x8000000017177812 */ /* 0x000fce00078efcff */
.L_x_24:
[----:B------:R-:W1:Y:S01]  /*25b0*/  LDC.64 R12, c[0x4][0x1a8] ;  /* 0x01006a00ff0c7b82 */ /* 0x000e620000000a00 */
[----:B0-----:R-:W-:Y:S02]  /*25c0*/  R2UR UR6, R10 ;  /* 0x000000000a0672ca */ /* 0x001fe400000e0000 */
[----:B------:R-:W-:Y:S01]  /*25d0*/  R2UR UR7, R11 ;  /* 0x000000000b0772ca */ /* 0x000fe200000e0000 */
[----:B-1----:R-:W-:-:S12]  /*25e0*/  IMAD.WIDE R12, R17, 0x8, R12 ;  /* 0x00000008110c7825 */ /* 0x002fd800078e020c */
[----:B------:R-:W2:Y:S01]  /*25f0*/  LDG.E.64.CONSTANT R12, desc[UR6][R12.64] ;  /* 0x000000060c0c7981 */ /* 0x000ea2000c1e9b00 */
[----:B------:R-:W-:Y:S02]  /*2600*/  VIADD R20, R20, 0x1 ;  /* 0x0000000114147836 */ /* 0x000fe40000000000 */
[----:B------:R-:W-:Y:S02]  /*2610*/  VIADD R17, R17, 0x1 ;  /* 0x0000000111117836 */ /* 0x000fe40000000000 */
[----:B--2---:R-:W-:-:S04]  /*2620*/  IMAD.WIDE.U32 R14, P2, R12, R19, R14 ;  /* 0x000000130c0e7225 */ /* 0x004fc8000784000e */
[C---:B------:R-:W-:Y:S02]  /*2630*/  IMAD R25, R12.reuse, R23, RZ ;  /* 0x000000170c197224 */ /* 0x040fe400078e02ff */
[----:B------:R-:W-:Y:S02]  /*2640*/  IMAD R24, R13, R19, RZ ;  /* 0x000000130d187224 */ /* 0x000fe400078e02ff */
[----:B------:R-:W-:Y:S01]  /*2650*/  IMAD.HI.U32 R27, R12, R23, RZ ;  /* 0x000000170c1b7227 */ /* 0x000fe200078e00ff */
[----:B------:R-:W-:-:S03]  /*2660*/  IADD3 R15, P0, PT, R25, R15, RZ ;  /* 0x0000000f190f7210 */ /* 0x000fc60007f1e0ff */
[----:B------:R-:W-:Y:S01]  /*2670*/  IMAD.X R27, RZ, RZ, R27, P2 ;  /* 0x000000ffff1b7224 */ /* 0x000fe200010e061b */
[----:B------:R-:W-:Y:S01]  /*2680*/  IADD3 R15, P1, PT, R24, R15, RZ ;  /* 0x0000000f180f7210 */ /* 0x000fe20007f3e0ff */
[----:B------:R-:W-:-:S04]  /*2690*/  IMAD.HI.U32 R24, R13, R19, RZ ;  /* 0x000000130d187227 */ /* 0x000fc800078e00ff */
[----:B------:R-:W-:Y:S01]  /*26a0*/  IMAD.HI.U32 R12, R13, R23, RZ ;  /* 0x000000170d0c7227 */ /* 0x000fe200078e00ff */
[----:B------:R-:W-:-:S03]  /*26b0*/  IADD3.X R24, P0, PT, R24, R27, RZ, P0, !PT ;  /* 0x0000001b18187210 */ /* 0x000fc6000071e4ff */
[----:B------:R-:W-:Y:S02]  /*26c0*/  IMAD R13, R13, R23, RZ ;  /* 0x000000170d0d7224 */ /* 0x000fe400078e02ff */
[----:B------:R-:W-:Y:S01]  /*26d0*/  IMAD.X R12, RZ, RZ, R12, P0 ;  /* 0x000000ffff0c7224 */ /* 0x000fe200000e060c */
[----:B------:R-:W-:Y:S01]  /*26e0*/  ISETP.NE.AND P0, PT, R20, -0xf, PT ;  /* 0xfffffff11400780c */ /* 0x000fe20003f05270 */
[C---:B------:R-:W-:Y:S01]  /*26f0*/  IMAD R25, R22.reuse, 0x8, R1 ;  /* 0x0000000816197824 */ /* 0x040fe200078e0201 */
[----:B------:R-:W-:Y:S01]  /*2700*/  IADD3.X R24, P1, PT, R13, R24, RZ, P1, !PT ;  /* 0x000000180d187210 */ /* 0x000fe20000f3e4ff */
[----:B------:R-:W-:-:S03]  /*2710*/  VIADD R22, R22, 0x1 ;  /* 0x0000000116167836 */ /* 0x000fc60000000000 */
[----:B------:R0:W-:Y:S01]  /*2720*/  STL.64 [R25], R14 ;  /* 0x0000000e19007387 */ /* 0x0001e20000100a00 */
[----:B------:R-:W-:Y:S02]  /*2730*/  IMAD.X R13, RZ, RZ, R12, P1 ;  /* 0x000000ffff0d7224 */ /* 0x000fe400008e060c */
[----:B0-----:R-:W-:Y:S02]  /*2740*/  IMAD.MOV.U32 R14, RZ, RZ, R24 ;  /* 0x000000ffff0e7224 */ /* 0x001fe400078e0018 */
[----:B------:R-:W-:Y:S02]  /*2750*/  IMAD.MOV.U32 R15, RZ, RZ, R13 ;  /* 0x000000ffff0f7224 */ /* 0x000fe400078e000d */
[----:B------:R-:W-:Y:S05]  /*2760*/  @P0 BRA `(.L_x_24) ;  /* 0xfffffffc00900947 */ /* 0x000fea000383ffff */
[----:B------:R-:W-:Y:S05]  /*2770*/  BSYNC.RECONVERGENT B3 ;  /* 0x0000000000037941 */ /* 0x000fea0003800200 */
.L_x_23:
[----:B------:R-:W-:-:S07]  /*2780*/  IMAD.MOV.U32 R17, RZ, RZ, R0 ;  /* 0x000000ffff117224 */ /* 0x000fce00078e0000 */
.L_x_22:
[----:B------:R-:W-:Y:S05]  /*2790*/  BSYNC.RECONVERGENT B2 ;  /* 0x0000000000027941 */ /* 0x000fea0003800200 */
.L_x_21:
[----:B------:R-:W-:Y:S01]  /*27a0*/  LOP3.LUT P0, R29, R4, 0x3f, RZ, 0xc0, !PT ;  /* 0x0000003f041d7812 */ /* 0x000fe2000780c0ff */
[----:B------:R-:W-:-:S04]  /*27b0*/  IMAD.IADD R0, R21, 0x1, R17 ;  /* 0x0000000115007824 */ /* 0x000fc800078e0211 */
[----:B------:R-:W-:-:S05]  /*27c0*/  IMAD.U32 R4, R0, 0x8, R1 ;  /* 0x0000000800047824 */ /* 0x000fca00078e0001 */
[----:B------:R0:W-:Y:S04]  /*27d0*/  STL.64 [R4+-0x78], R14 ;  /* 0xffff880e04007387 */ /* 0x0001e80000100a00 */
[----:B------:R-:W2:Y:S04]  /*27e0*/  @P0 LDL.64 R20, [R1+0x8] ;  /* 0x0000080001140983 */ /* 0x000ea80000100a00 */
[----:B------:R-:W3:Y:S04]  /*27f0*/  LDL.64 R12, [R1+0x10] ;  /* 0x00001000010c7983 */ /* 0x000ee80000100a00 */
[----:B------:R-:W4:Y:S01]  /*2800*/  LDL.64 R10, [R1+0x18] ;  /* 0x00001800010a7983 */ /* 0x000f220000100a00 */
[----:B------:R-:W-:Y:S01]  /*2810*/  @P0 LOP3.LUT R0, R29, 0x3f, RZ, 0x3c, !PT ;  /* 0x0000003f1d000812 */ /* 0x000fe200078e3cff */
[----:B------:R-:W-:Y:S01]  /*2820*/  BSSY.RECONVERGENT B2, `(.L_x_25) ;  /* 0x0000034000027945 */ /* 0x000fe20003800200 */
[----:B--2---:R-:W-:-:S02]  /*2830*/  @P0 SHF.R.U64 R17, R20, 0x1, R21 ;  /* 0x0000000114110819 */ /* 0x004fc40000001215 */
[----:B------:R-:W-:Y:S02]  /*2840*/  @P0 SHF.R.U32.HI R19, RZ, 0x1, R21 ;  /* 0x00000001ff130819 */ /* 0x000fe40000011615 */
[CC--:B---3--:R-:W-:Y:S02]  /*2850*/  @P0 SHF.L.U32 R21, R12.reuse, R29.reuse, RZ ;  /* 0x0000001d0c150219 */ /* 0x0c8fe400000006ff */
[----:B0-----:R-:W-:Y:S02]  /*2860*/  @P0 SHF.R.U64 R4, R17, R0, R19 ;  /* 0x0000000011040219 */ /* 0x001fe40000001213 */
[--C-:B------:R-:W-:Y:S02]  /*2870*/  @P0 SHF.R.U32.HI R27, RZ, 0x1, R13.reuse ;  /* 0x00000001ff1b0819 */ /* 0x100fe4000001160d */
[C-C-:B------:R-:W-:Y:S02]  /*2880*/  @P0 SHF.R.U64 R25, R12.reuse, 0x1, R13.reuse ;  /* 0x000000010c190819 */ /* 0x140fe4000000120d */
[----:B------:R-:W-:-:S02]  /*2890*/  @P0 SHF.L.U64.HI R23, R12, R29, R13 ;  /* 0x0000001d0c170219 */ /* 0x000fc4000001020d */
[----:B------:R-:W-:Y:S02]  /*28a0*/  @P0 SHF.R.U32.HI R14, RZ, R0, R19 ;  /* 0x00000000ff0e0219 */ /* 0x000fe40000011613 */
[----:B------:R-:W-:Y:S02]  /*28b0*/  @P0 LOP3.LUT R12, R21, R4, RZ, 0xfc, !PT ;  /* 0x00000004150c0212 */ /* 0x000fe400078efcff */
[-C--:B----4-:R-:W-:Y:S02]  /*28c0*/  @P0 SHF.L.U32 R15, R10, R29.reuse, RZ ;  /* 0x0000001d0a0f0219 */ /* 0x090fe400000006ff */
[----:B------:R-:W-:Y:S02]  /*28d0*/  @P0 SHF.R.U64 R20, R25, R0, R27 ;  /* 0x0000000019140219 */ /* 0x000fe4000000121b */
[----:B------:R-:W-:Y:S01]  /*28e0*/  @P0 LOP3.LUT R13, R23, R14, RZ, 0xfc, !PT ;  /* 0x0000000e170d0212 */ /* 0x000fe200078efcff */
[----:B------:R-:W-:Y:S01]  /*28f0*/  IMAD.SHL.U32 R14, R12, 0x4, RZ ;  /* 0x000000040c0e7824 */ /* 0x000fe200078e00ff */
[----:B------:R-:W-:-:S02]  /*2900*/  @P0 SHF.L.U64.HI R29, R10, R29, R11 ;  /* 0x0000001d0a1d0219 */ /* 0x000fc4000001020b */
[----:B------:R-:W-:Y:S02]  /*2910*/  @P0 SHF.R.U32.HI R0, RZ, R0, R27 ;  /* 0x00000000ff000219 */ /* 0x000fe4000001161b */
[----:B------:R-:W-:Y:S02]  /*2920*/  @P0 LOP3.LUT R10, R15, R20, RZ, 0xfc, !PT ;  /* 0x000000140f0a0212 */ /* 0x000fe400078efcff */
[----:B------:R-:W-:Y:S02]  /*2930*/  SHF.L.U64.HI R12, R12, 0x2, R13 ;  /* 0x000000020c0c7819 */ /* 0x000fe4000001020d */
[----:B------:R-:W-:Y:S02]  /*2940*/  @P0 LOP3.LUT R11, R29, R0, RZ, 0xfc, !PT ;  /* 0x000000001d0b0212 */ /* 0x000fe400078efcff */
[----:B------:R-:W-:Y:S02]  /*2950*/  SHF.L.W.U32.HI R13, R13, 0x2, R10 ;  /* 0x000000020d0d7819 */ /* 0x000fe40000010e0a */
[----:B------:R-:W-:-:S02]  /*2960*/  IADD3 RZ, P0, PT, RZ, -R14, RZ ;  /* 0x8000000effff7210 */ /* 0x000fc40007f1e0ff */
[----:B------:R-:W-:Y:S02]  /*2970*/  LOP3.LUT R0, RZ, R12, RZ, 0x33, !PT ;  /* 0x0000000cff007212 */ /* 0x000fe400078e33ff */
[----:B------:R-:W-:Y:S02]  /*2980*/  SHF.L.W.U32.HI R10, R10, 0x2, R11 ;  /* 0x000000020a0a7819 */ /* 0x000fe40000010e0b */
[----:B------:R-:W-:Y:S02]  /*2990*/  LOP3.LUT R4, RZ, R13, RZ, 0x33, !PT ;  /* 0x0000000dff047212 */ /* 0x000fe400078e33ff */
[----:B------:R-:W-:Y:S02]  /*29a0*/  IADD3.X R15, P0, PT, RZ, R0, RZ, P0, !PT ;  /* 0x00000000ff0f7210 */ /* 0x000fe4000071e4ff */
[----:B------:R-:W-:Y:S02]  /*29b0*/  LOP3.LUT R0, RZ, R10, RZ, 0x33, !PT ;  /* 0x0000000aff007212 */ /* 0x000fe400078e33ff */
[----:B------:R-:W-:-:S02]  /*29c0*/  IADD3.X R4, P1, PT, RZ, R4, RZ, P0, !PT ;  /* 0x00000004ff047210 */ /* 0x000fc4000073e4ff */
[----:B------:R-:W-:-:S03]  /*29d0*/  ISETP.GT.U32.AND P2, PT, R13, -0x1, PT ;  /* 0xffffffff0d00780c */ /* 0x000fc60003f44070 */
[----:B------:R-:W-:Y:S01]  /*29e0*/  IMAD.X R17, RZ, RZ, R0, P1 ;  /* 0x000000ffff117224 */ /* 0x000fe200008e0600 */
[----:B------:R-:W-:-:S04]  /*29f0*/  ISETP.GT.AND.EX P0, PT, R10, -0x1, PT, P2 ;  /* 0xffffffff0a00780c */ /* 0x000fc80003f04320 */
[----:B------:R-:W-:Y:S02]  /*2a00*/  SEL R0, R10, R17, P0 ;  /* 0x000000110a007207 */ /* 0x000fe40000000000 */
[----:B------:R-:W-:Y:S02]  /*2a10*/  SEL R13, R13, R4, P0 ;  /* 0x000000040d0d7207 */ /* 0x000fe40000000000 */
[----:B------:R-:W-:-:S04]  /*2a20*/  ISETP.NE.U32.AND P1, PT, R0, RZ, PT ;  /* 0x000000ff0000720c */ /* 0x000fc80003f25070 */
[----:B------:R-:W-:Y:S01]  /*2a30*/  SEL R17, R13, R0, !P1 ;  /* 0x000000000d117207 */ /* 0x000fe20004800000 */
[----:B------:R-:W-:-:S05]  /*2a40*/  @!P0 IMAD.MOV R14, RZ, RZ, -R14 ;  /* 0x000000ffff0e8224 */ /* 0x000fca00078e0a0e */
[----:B------:R-:W0:Y:S02]  /*2a50*/  FLO.U32 R17, R17 ;  /* 0x0000001100117300 */ /* 0x000e2400000e0000 */
[C---:B0-----:R-:W-:Y:S02]  /*2a60*/  IADD3 R19, PT, PT, -R17.reuse, 0x1f, RZ ;  /* 0x0000001f11137810 */ /* 0x041fe40007ffe1ff */
[----:B------:R-:W-:-:S03]  /*2a70*/  IADD3 R4, PT, PT, -R17, 0x3f, RZ ;  /* 0x0000003f11047810 */ /* 0x000fc60007ffe1ff */
[----:B------:R-:W-:Y:S01]  /*2a80*/  @P1 IMAD.MOV R4, RZ, RZ, R19 ;  /* 0x000000ffff041224 */ /* 0x000fe200078e0213 */
[----:B------:R-:W-:-:S04]  /*2a90*/  SEL R19, R12, R15, P0 ;  /* 0x0000000f0c137207 */ /* 0x000fc80000000000 */
[----:B------:R-:W-:-:S13]  /*2aa0*/  ISETP.NE.AND P1, PT, R4, RZ, PT ;  /* 0x000000ff0400720c */ /* 0x000fda0003f25270 */
[----:B------:R-:W-:Y:S05]  /*2ab0*/  @!P1 BRA `(.L_x_26) ;  /* 0x0000000000289947 */ /* 0x000fea0003800000 */
[----:B------:R-:W-:Y:S02]  /*2ac0*/  LOP3.LUT R12, R4, 0x3f, RZ, 0xc0, !PT ;  /* 0x0000003f040c7812 */ /* 0x000fe400078ec0ff */
[--C-:B------:R-:W-:Y:S02]  /*2ad0*/  SHF.R.U64 R15, R14, 0x1, R19.reuse ;  /* 0x000000010e0f7819 */ /* 0x100fe40000001213 */
[----:B------:R-:W-:Y:S02]  /*2ae0*/  SHF.R.U32.HI R17, RZ, 0x1, R19 ;  /* 0x00000001ff117819 */ /* 0x000fe40000011613 */
[----:B------:R-:W-:Y:S02]  /*2af0*/  LOP3.LUT R14, R4, 0x3f, RZ, 0xc, !PT ;  /* 0x0000003f040e7812 */ /* 0x000fe400078e0cff */
[CC--:B------:R-:W-:Y:S02]  /*2b00*/  SHF.L.U64.HI R19, R13.reuse, R12.reuse, R0 ;  /* 0x0000000c0d137219 */ /* 0x0c0fe40000010200 */
[----:B------:R-:W-:-:S02]  /*2b10*/  SHF.L.U32 R12, R13, R12, RZ ;  /* 0x0000000c0d0c7219 */ /* 0x000fc400000006ff */
[-CC-:B------:R-:W-:Y:S02]  /*2b20*/  SHF.R.U64 R13, R15, R14.reuse, R17.reuse ;  /* 0x0000000e0f0d7219 */ /* 0x180fe40000001211 */
[----:B------:R-:W-:Y:S02]  /*2b30*/  SHF.R.U32.HI R0, RZ, R14, R17 ;  /* 0x0000000eff007219 */ /* 0x000fe40000011611 */
[----:B------:R-:W-:Y:S02]  /*2b40*/  LOP3.LUT R13, R12, R13, RZ, 0xfc, !PT ;  /* 0x0000000d0c0d7212 */ /* 0x000fe400078efcff */
[----:B------:R-:W-:-:S07]  /*2b50*/  LOP3.LUT R0, R19, R0, RZ, 0xfc, !PT ;  /* 0x0000000013007212 */ /* 0x000fce00078efcff */
.L_x_26:
[----:B------:R-:W-:Y:S05]  /*2b60*/  BSYNC.RECONVERGENT B2 ;  /* 0x0000000000027941 */ /* 0x000fea0003800200 */
.L_x_25:
[----:B------:R-:W-:-:S04]  /*2b70*/  IMAD.WIDE.U32 R20, R13, 0x2168c235, RZ ;  /* 0x2168c2350d147825 */ /* 0x000fc800078e00ff */
[----:B------:R-:W-:Y:S01]  /*2b80*/  IMAD.MOV.U32 R14, RZ, RZ, R21 ;  /* 0x000000ffff0e7224 */ /* 0x000fe200078e0015 */
[----:B------:R-:W-:Y:S01]  /*2b90*/  IADD3 RZ, P1, PT, R20, R20, RZ ;  /* 0x0000001414ff7210 */ /* 0x000fe20007f3e0ff */
[----:B------:R-:W-:Y:S02]  /*2ba0*/  IMAD.MOV.U32 R15, RZ, RZ, RZ ;  /* 0x000000ffff0f7224 */ /* 0x000fe400078e00ff */
[----:B------:R-:W-:-:S04]  /*2bb0*/  IMAD.WIDE.U32 R12, R13, -0x36f0255e, R14 ;  /* 0xc90fdaa20d0c7825 */ /* 0x000fc800078e000e */
[----:B------:R-:W-:-:S04]  /*2bc0*/  IMAD.HI.U32 R14, R0, -0x36f0255e, RZ ;  /* 0xc90fdaa2000e7827 */ /* 0x000fc800078e00ff */
[----:B------:R-:W-:-:S04]  /*2bd0*/  IMAD.WIDE.U32 R12, P2, R0, 0x2168c235, R12 ;  /* 0x2168c235000c7825 */ /* 0x000fc8000784000c */
[----:B------:R-:W-:Y:S01]  /*2be0*/  IMAD R15, R0, -0x36f0255e, RZ ;  /* 0xc90fdaa2000f7824 */ /* 0x000fe200078e02ff */
[----:B------:R-:W-:Y:S01]  /*2bf0*/  IADD3.X RZ, P1, PT, R12, R12, RZ, P1, !PT ;  /* 0x0000000c0cff7210 */ /* 0x000fe20000f3e4ff */
[----:B------:R-:W-:-:S03]  /*2c00*/  IMAD.X R0, RZ, RZ, R14, P2 ;  /* 0x000000ffff007224 */ /* 0x000fc600010e060e */
[----:B------:R-:W-:-:S04]  /*2c10*/  IADD3 R13, P2, PT, R15, R13, RZ ;  /* 0x0000000d0f0d7210 */ /* 0x000fc80007f5e0ff */
[C---:B------:R-:W-:Y:S01]  /*2c20*/  ISETP.GT.U32.AND P3, PT, R13.reuse, RZ, PT ;  /* 0x000000ff0d00720c */ /* 0x040fe20003f64070 */
[----:B------:R-:W-:Y:S01]  /*2c30*/  IMAD.X R0, RZ, RZ, R0, P2 ;  /* 0x000000ffff007224 */ /* 0x000fe200010e0600 */
[----:B------:R-:W-:-:S04]  /*2c40*/  IADD3.X R12, P2, PT, R13, R13, RZ, P1, !PT ;  /* 0x0000000d0d0c7210 */ /* 0x000fc80000f5e4ff */
[C---:B------:R-:W-:Y:S01]  /*2c50*/  ISETP.GT.AND.EX P1, PT, R0.reuse, RZ, PT, P3 ;  /* 0x000000ff0000720c */ /* 0x040fe20003f24330 */
[----:B------:R-:W-:-:S03]  /*2c60*/  IMAD.X R15, R0, 0x1, R0, P2 ;  /* 0x00000001000f7824 */ /* 0x000fc600010e0600 */
[----:B------:R-:W-:Y:S02]  /*2c70*/  SEL R12, R12, R13, P1 ;  /* 0x0000000d0c0c7207 */ /* 0x000fe40000800000 */
[----:B------:R-:W-:Y:S02]  /*2c80*/  SEL R13, R15, R0, P1 ;  /* 0x000000000f0d7207 */ /* 0x000fe40000800000 */
[----:B------:R-:W-:Y:S02]  /*2c90*/  IADD3 R12, P2, PT, R12, 0x1, RZ ;  /* 0x000000010c0c7810 */ /* 0x000fe40007f5e0ff */
[----:B------:R-:W-:Y:S02]  /*2ca0*/  SEL R15, RZ, 0xffffffff, !P1 ;  /* 0xffffffffff0f7807 */ /* 0x000fe40004800000 */
[----:B------:R-:W-:Y:S01]  /*2cb0*/  LOP3.LUT P1, R0, R16, 0x80000000, RZ, 0xc0, !PT ;  /* 0x8000000010007812 */ /* 0x000fe2000782c0ff */
[----:B------:R-:W-:Y:S02]  /*2cc0*/  IMAD.X R13, RZ, RZ, R13, P2 ;  /* 0x000000ffff0d7224 */ /* 0x000fe400010e060d */
[----:B------:R-:W-:Y:S01]  /*2cd0*/  IMAD.IADD R4, R15, 0x1, -R4 ;  /* 0x000000010f047824 */ /* 0x000fe200078e0a04 */
[----:B------:R-:W-:-:S02]  /*2ce0*/  SHF.R.U32.HI R15, RZ, 0x1e, R11 ;  /* 0x0000001eff0f7819 */ /* 0x000fc4000001160b */
[----:B------:R-:W-:Y:S01]  /*2cf0*/  SHF.R.U64 R12, R12, 0xa, R13 ;  /* 0x0000000a0c0c7819 */ /* 0x000fe2000000120d */
[----:B------:R-:W-:Y:S01]  /*2d00*/  IMAD.SHL.U32 R11, R4, 0x100000, RZ ;  /* 0x00100000040b7824 */ /* 0x000fe200078e00ff */
[----:B------:R-:W-:Y:S02]  /*2d10*/  LEA.HI R10, R10, R15, RZ, 0x1 ;  /* 0x0000000f0a0a7211 */ /* 0x000fe400078f08ff */
[----:B------:R-:W-:Y:S02]  /*2d20*/  IADD3 R12, P2, PT, R12, 0x1, RZ ;  /* 0x000000010c0c7810 */ /* 0x000fe40007f5e0ff */
[----:B------:R-:W-:Y:S01]  /*2d30*/  @!P0 LOP3.LUT R0, R0, 0x80000000, RZ, 0x3c, !PT ;  /* 0x8000000000008812 */ /* 0x000fe200078e3cff */
[----:B------:R-:W-:Y:S01]  /*2d40*/  @P1 IMAD.MOV R10, RZ, RZ, -R10 ;  /* 0x000000ffff0a1224 */ /* 0x000fe200078e0a0a */
[----:B------:R-:W-:-:S04]  /*2d50*/  LEA.HI.X R13, R13, RZ, RZ, 0x16, P2 ;  /* 0x000000ff0d0d7211 */ /* 0x000fc800010fb4ff */
[--C-:B------:R-:W-:Y:S02]  /*2d60*/  SHF.R.U64 R12, R12, 0x1, R13.reuse ;  /* 0x000000010c0c7819 */ /* 0x100fe4000000120d */
[----:B------:R-:W-:Y:S02]  /*2d70*/  SHF.R.U32.HI R4, RZ, 0x1, R13 ;  /* 0x00000001ff047819 */ /* 0x000fe4000001160d */
[----:B------:R-:W-:-:S04]  /*2d80*/  IADD3 R12, P2, P3, RZ, RZ, R12 ;  /* 0x000000ffff0c7210 */ /* 0x000fc80007b5e00c */
[----:B------:R-:W-:-:S04]  /*2d90*/  IADD3.X R11, PT, PT, R11, 0x3fe00000, R4, P2, P3 ;  /* 0x3fe000000b0b7810 */ /* 0x000fc800017e6404 */
[----:B------:R-:W-:-:S07]  /*2da0*/  LOP3.LUT R13, R11, R0, RZ, 0xfc, !PT ;  /* 0x000000000b0d7212 */ /* 0x000fce00078efcff */
.L_x_20:
[----:B------:R-:W-:Y:S02]  /*2db0*/  IMAD.MOV.U32 R19, RZ, RZ, 0x0 ;  /* 0x00000000ff137424 */ /* 0x000fe400078e00ff */
[----:B------:R-:W-:Y:S02]  /*2dc0*/  IMAD.MOV.U32 R0, RZ, RZ, R10 ;  /* 0x000000ffff007224 */ /* 0x000fe400078e000a */
[----:B------:R-:W-:Y:S05]  /*2dd0*/  RET.REL.NODEC R18 `(_Z9noicetoitP4coorPiPdS2_S2_S1_S1_S1_) ;  /* 0xffffffd012887950 */ /* 0x000fea0003c3ffff */
.L_x_27:
        /* <DEDUP_REMOVED lines=10> */
.L_x_29:


//--------------------- .nv.global.init           --------------------------
	.section	.nv.global.init,"aw",@progbits
	.align	16
.nv.global.init:
	.type		__cudart_sin_cos_coeffs,@object
	.size		__cudart_sin_cos_coeffs,(__cudart_i2opi_d - __cudart_sin_cos_coeffs)
__cudart_sin_cos_coeffs:
        /*0000*/ 	.byte	0x46, 0xd2, 0xb0, 0x2c, 0xf1, 0xe5, 0x5a, 0xbe, 0x92, 0xe3, 0xac, 0x69, 0xe3, 0x1d, 0xc7, 0x3e
        /*0010*/ 	.byte	0xa1, 0x62, 0xdb, 0x19, 0xa0, 0x01, 0x2a, 0xbf, 0x18, 0x08, 0x11, 0x11, 0x11, 0x11, 0x81, 0x3f
        /*0020*/ 	.byte	0x54, 0x55, 0x55, 0x55, 0x55, 0x55, 0xc5, 0xbf, 0x00, 0x00, 0x00, 0x00, 0x00, 0x00, 0x00, 0x00
        /*0030*/ 	.byte	0x00, 0x00, 0x00, 0x00, 0x00, 0x00, 0x00, 0x00, 0x64, 0x81, 0xfd, 0x20, 0x83, 0xff, 0xa8, 0xbd
        /*0040*/ 	.byte	0x28, 0x85, 0xef, 0xc1, 0xa7, 0xee, 0x21, 0x3e, 0xd9, 0xe6, 0x06, 0x8e, 0x4f, 0x7e, 0x92, 0xbe
        /*0050*/ 	.byte	0xe9, 0xbc, 0xdd, 0x19, 0xa0, 0x01, 0xfa, 0x3e, 0x47, 0x5d, 0xc1, 0x16, 0x6c, 0xc1, 0x56, 0xbf
        /*0060*/ 	.byte	0x51, 0x55, 0x55, 0x55, 0x55, 0x55, 0xa5, 0x3f, 0x00, 0x00, 0x00, 0x00, 0x00, 0x00, 0xe0, 0xbf
        /*0070*/ 	.byte	0x00, 0x00, 0x00, 0x00, 0x00, 0x00, 0xf0, 0x3f, 0x00, 0x00, 0x00, 0x00, 0x00, 0x00, 0x00, 0x00
	.type		__cudart_i2opi_d,@object
	.size		__cudart_i2opi_d,(mrg32k3aM1SubSeq - __cudart_i2opi_d)
__cudart_i2opi_d:
        /* <DEDUP_REMOVED lines=9> */
	.type		mrg32k3aM1SubSeq,@object
	.size		mrg32k3aM1SubSeq,(mrg32k3aM2SubSeq - mrg32k3aM1SubSeq)
mrg32k3aM1SubSeq:
        /* <DEDUP_REMOVED lines=126> */
	.type		mrg32k3aM2SubSeq,@object
	.size		mrg32k3aM2SubSeq,(mrg32k3aM1 - mrg32k3aM2SubSeq)
mrg32k3aM2SubSeq:
        /* <DEDUP_REMOVED lines=126> */
	.type		mrg32k3aM1,@object
	.size		mrg32k3aM1,(mrg32k3aM1Seq - mrg32k3aM1)
mrg32k3aM1:
        /* <DEDUP_REMOVED lines=144> */
	.type		mrg32k3aM1Seq,@object
	.size		mrg32k3aM1Seq,(mrg32k3aM2 - mrg32k3aM1Seq)
mrg32k3aM1Seq:
        /* <DEDUP_REMOVED lines=144> */
	.type		mrg32k3aM2,@object
	.size		mrg32k3aM2,(mrg32k3aM2Seq - mrg32k3aM2)
mrg32k3aM2:
        /* <DEDUP_REMOVED lines=144> */
	.type		mrg32k3aM2Seq,@object
	.size		mrg32k3aM2Seq,(precalc_xorwow_matrix - mrg32k3aM2Seq)
mrg32k3aM2Seq:
        /* <DEDUP_REMOVED lines=144> */
	.type		precalc_xorwow_matrix,@object
	.size		precalc_xorwow_matrix,(precalc_xorwow_offset_matrix - precalc_xorwow_matrix)
precalc_xorwow_matrix:
        /* <DEDUP_REMOVED lines=6400> */
	.type		precalc_xorwow_offset_matrix,@object
	.size		precalc_xorwow_offset_matrix,(.L_1 - precalc_xorwow_offset_matrix)
precalc_xorwow_offset_matrix:
        /* <DEDUP_REMOVED lines=6400> */
.L_1:


//--------------------- .nv.shared.reserved.0     --------------------------
	.section	.nv.shared.reserved.0,"aw",@nobits
	.weak		__nv_reservedSMEM_offset_0_alias
	.size		__nv_reservedSMEM_offset_0_alias, 0, 64
	.other		__nv_reservedSMEM_offset_0_alias,@"STO_CUDA_RESERVED_SHARED STV_DEFAULT"
__nv_reservedSMEM_offset_0_alias:
	.zero		0
	.zero		64


//--------------------- .nv.global                --------------------------
	.section	.nv.global,"aw",@nobits
.nv.global:
	.type		_ZN28_INTERNAL_e7658342_4_k_cu_NL6thrust24THRUST_300001_SM_1000_NS12placeholders2_8E,@object
	.size		_ZN28_INTERNAL_e7658342_4_k_cu_NL6thrust24THRUST_300001_SM_1000_NS12placeholders2_8E,(_ZN28_INTERNAL_e7658342_4_k_cu_NL4cuda3std3__430_GLOBAL__N__e7658342_4_k_cu_NL6ignoreE - _ZN28_INTERNAL_e7658342_4_k_cu_NL6thrust24THRUST_300001_SM_1000_NS12placeholders2_8E)
_ZN28_INTERNAL_e7658342_4_k_cu_NL6thrust24THRUST_300001_SM_1000_NS12placeholders2_8E:
	.zero		1
	.type		_ZN28_INTERNAL_e7658342_4_k_cu_NL4cuda3std3__430_GLOBAL__N__e7658342_4_k_cu_NL6ignoreE,@object
	.size		_ZN28_INTERNAL_e7658342_4_k_cu_NL4cuda3std3__430_GLOBAL__N__e7658342_4_k_cu_NL6ignoreE,(_ZN28_INTERNAL_e7658342_4_k_cu_NL4cuda3std6ranges3__45__cpo4dataE - _ZN28_INTERNAL_e7658342_4_k_cu_NL4cuda3std3__430_GLOBAL__N__e7658342_4_k_cu_NL6ignoreE)
_ZN28_INTERNAL_e7658342_4_k_cu_NL4cuda3std3__430_GLOBAL__N__e7658342_4_k_cu_NL6ignoreE:
	.zero		1
	.type		_ZN28_INTERNAL_e7658342_4_k_cu_NL4cuda3std6ranges3__45__cpo4dataE,@object
	.size		_ZN28_INTERNAL_e7658342_4_k_cu_NL4cuda3std6ranges3__45__cpo4dataE,(_ZN28_INTERNAL_e7658342_4_k_cu_NL6thrust24THRUST_300001_SM_1000_NS6system3cpp3parE - _ZN28_INTERNAL_e7658342_4_k_cu_NL4cuda3std6ranges3__45__cpo4dataE)
_ZN28_INTERNAL_e7658342_4_k_cu_NL4cuda3std6ranges3__45__cpo4dataE:
	.zero		1
	.type		_ZN28_INTERNAL_e7658342_4_k_cu_NL6thrust24THRUST_300001_SM_1000_NS6system3cpp3parE,@object
	.size		_ZN28_INTERNAL_e7658342_4_k_cu_NL6thrust24THRUST_300001_SM_1000_NS6system3cpp3parE,(_ZN28_INTERNAL_e7658342_4_k_cu_NL4cuda3std3__45__cpo5beginE - _ZN28_INTERNAL_e7658342_4_k_cu_NL6thrust24THRUST_300001_SM_1000_NS6system3cpp3parE)
_ZN28_INTERNAL_e7658342_4_k_cu_NL6thrust24THRUST_300001_SM_1000_NS6system3cpp3parE:
	.zero		1
	.type		_ZN28_INTERNAL_e7658342_4_k_cu_NL4cuda3std3__45__cpo5beginE,@object
	.size		_ZN28_INTERNAL_e7658342_4_k_cu_NL4cuda3std3__45__cpo5beginE,(_ZN28_INTERNAL_e7658342_4_k_cu_NL4cuda3std6ranges3__45__cpo5beginE - _ZN28_INTERNAL_e7658342_4_k_cu_NL4cuda3std3__45__cpo5beginE)
_ZN28_INTERNAL_e7658342_4_k_cu_NL4cuda3std3__45__cpo5beginE:
	.zero		1
	.type		_ZN28_INTERNAL_e7658342_4_k_cu_NL4cuda3std6ranges3__45__cpo5beginE,@object
	.size		_ZN28_INTERNAL_e7658342_4_k_cu_NL4cuda3std6ranges3__45__cpo5beginE,(_ZN28_INTERNAL_e7658342_4_k_cu_NL6thrust24THRUST_300001_SM_1000_NS6deviceE - _ZN28_INTERNAL_e7658342_4_k_cu_NL4cuda3std6ranges3__45__cpo5beginE)
_ZN28_INTERNAL_e7658342_4_k_cu_NL4cuda3std6ranges3__45__cpo5beginE:
	.zero		1
	.type		_ZN28_INTERNAL_e7658342_4_k_cu_NL6thrust24THRUST_300001_SM_1000_NS6deviceE,@object
	.size		_ZN28_INTERNAL_e7658342_4_k_cu_NL6thrust24THRUST_300001_SM_1000_NS6deviceE,(_ZN28_INTERNAL_e7658342_4_k_cu_NL4cuda3std3__47nulloptE - _ZN28_INTERNAL_e7658342_4_k_cu_NL6thrust24THRUST_300001_SM_1000_NS6deviceE)
_ZN28_INTERNAL_e7658342_4_k_cu_NL6thrust24THRUST_300001_SM_1000_NS6deviceE:
	.zero		1
	.type		_ZN28_INTERNAL_e7658342_4_k_cu_NL4cuda3std3__47nulloptE,@object
	.size		_ZN28_INTERNAL_e7658342_4_k_cu_NL4cuda3std3__47nulloptE,(_ZN28_INTERNAL_e7658342_4_k_cu_NL4cuda3std6ranges3__45__cpo8distanceE - _ZN28_INTERNAL_e7658342_4_k_cu_NL4cuda3std3__47nulloptE)
_ZN28_INTERNAL_e7658342_4_k_cu_NL4cuda3std3__47nulloptE:
	.zero		1
	.type		_ZN28_INTERNAL_e7658342_4_k_cu_NL4cuda3std6ranges3__45__cpo8distanceE,@object
	.size		_ZN28_INTERNAL_e7658342_4_k_cu_NL4cuda3std6ranges3__45__cpo8distanceE,(_ZN28_INTERNAL_e7658342_4_k_cu_NL6thrust24THRUST_300001_SM_1000_NS12placeholders2_4E - _ZN28_INTERNAL_e7658342_4_k_cu_NL4cuda3std6ranges3__45__cpo8distanceE)
_ZN28_INTERNAL_e7658342_4_k_cu_NL4cuda3std6ranges3__45__cpo8distanceE:
	.zero		1
	.type		_ZN28_INTERNAL_e7658342_4_k_cu_NL6thrust24THRUST_300001_SM_1000_NS12placeholders2_4E,@object
	.size		_ZN28_INTERNAL_e7658342_4_k_cu_NL6thrust24THRUST_300001_SM_1000_NS12placeholders2_4E,(_ZN28_INTERNAL_e7658342_4_k_cu_NL4cuda3std3__45__cpo6rbeginE - _ZN28_INTERNAL_e7658342_4_k_cu_NL6thrust24THRUST_300001_SM_1000_NS12placeholders2_4E)
_ZN28_INTERNAL_e7658342_4_k_cu_NL6thrust24THRUST_300001_SM_1000_NS12placeholders2_4E:
	.zero		1
	.type		_ZN28_INTERNAL_e7658342_4_k_cu_NL4cuda3std3__45__cpo6rbeginE,@object
	.size		_ZN28_INTERNAL_e7658342_4_k_cu_NL4cuda3std3__45__cpo6rbeginE,(_ZN28_INTERNAL_e7658342_4_k_cu_NL4cuda3std6ranges3__45__cpo7advanceE - _ZN28_INTERNAL_e7658342_4_k_cu_NL4cuda3std3__45__cpo6rbeginE)
_ZN28_INTERNAL_e7658342_4_k_cu_NL4cuda3std3__45__cpo6rbeginE:
	.zero		1
	.type		_ZN28_INTERNAL_e7658342_4_k_cu_NL4cuda3std6ranges3__45__cpo7advanceE,@object
	.size		_ZN28_INTERNAL_e7658342_4_k_cu_NL4cuda3std6ranges3__45__cpo7advanceE,(_ZN28_INTERNAL_e7658342_4_k_cu_NL6thrust24THRUST_300001_SM_1000_NS12placeholders3_10E - _ZN28_INTERNAL_e7658342_4_k_cu_NL4cuda3std6ranges3__45__cpo7advanceE)
_ZN28_INTERNAL_e7658342_4_k_cu_NL4cuda3std6ranges3__45__cpo7advanceE:
	.zero		1
	.type		_ZN28_INTERNAL_e7658342_4_k_cu_NL6thrust24THRUST_300001_SM_1000_NS12placeholders3_10E,@object
	.size		_ZN28_INTERNAL_e7658342_4_k_cu_NL6thrust24THRUST_300001_SM_1000_NS12placeholders3_10E,(_ZN28_INTERNAL_e7658342_4_k_cu_NL4cuda3std3__48in_placeE - _ZN28_INTERNAL_e7658342_4_k_cu_NL6thrust24THRUST_300001_SM_1000_NS12placeholders3_10E)
_ZN28_INTERNAL_e7658342_4_k_cu_NL6thrust24THRUST_300001_SM_1000_NS12placeholders3_10E:
	.zero		1
	.type		_ZN28_INTERNAL_e7658342_4_k_cu_NL4cuda3std3__48in_placeE,@object
	.size		_ZN28_INTERNAL_e7658342_4_k_cu_NL4cuda3std3__48in_placeE,(_ZN28_INTERNAL_e7658342_4_k_cu_NL4cuda3std6ranges3__45__cpo4sizeE - _ZN28_INTERNAL_e7658342_4_k_cu_NL4cuda3std3__48in_placeE)
_ZN28_INTERNAL_e7658342_4_k_cu_NL4cuda3std3__48in_placeE:
	.zero		1
	.type		_ZN28_INTERNAL_e7658342_4_k_cu_NL4cuda3std6ranges3__45__cpo4sizeE,@object
	.size		_ZN28_INTERNAL_e7658342_4_k_cu_NL4cuda3std6ranges3__45__cpo4sizeE,(_ZN28_INTERNAL_e7658342_4_k_cu_NL6thrust24THRUST_300001_SM_1000_NS12placeholders2_2E - _ZN28_INTERNAL_e7658342_4_k_cu_NL4cuda3std6ranges3__45__cpo4sizeE)
_ZN28_INTERNAL_e7658342_4_k_cu_NL4cuda3std6ranges3__45__cpo4sizeE:
	.zero		1
	.type		_ZN28_INTERNAL_e7658342_4_k_cu_NL6thrust24THRUST_300001_SM_1000_NS12placeholders2_2E,@object
	.size		_ZN28_INTERNAL_e7658342_4_k_cu_NL6thrust24THRUST_300001_SM_1000_NS12placeholders2_2E,(_ZN28_INTERNAL_e7658342_4_k_cu_NL4cuda3std3__45__cpo6cbeginE - _ZN28_INTERNAL_e7658342_4_k_cu_NL6thrust24THRUST_300001_SM_1000_NS12placeholders2_2E)
_ZN28_INTERNAL_e7658342_4_k_cu_NL6thrust24THRUST_300001_SM_1000_NS12placeholders2_2E:
	.zero		1
	.type		_ZN28_INTERNAL_e7658342_4_k_cu_NL4cuda3std3__45__cpo6cbeginE,@object
	.size		_ZN28_INTERNAL_e7658342_4_k_cu_NL4cuda3std3__45__cpo6cbeginE,(_ZN28_INTERNAL_e7658342_4_k_cu_NL4cuda3std6ranges3__45__cpo6cbeginE - _ZN28_INTERNAL_e7658342_4_k_cu_NL4cuda3std3__45__cpo6cbeginE)
_ZN28_INTERNAL_e7658342_4_k_cu_NL4cuda3std3__45__cpo6cbeginE:
	.zero		1
	.type		_ZN28_INTERNAL_e7658342_4_k_cu_NL4cuda3std6ranges3__45__cpo6cbeginE,@object
	.size		_ZN28_INTERNAL_e7658342_4_k_cu_NL4cuda3std6ranges3__45__cpo6cbeginE,(_ZN28_INTERNAL_e7658342_4_k_cu_NL6thrust24THRUST_300001_SM_1000_NS12placeholders2_6E - _ZN28_INTERNAL_e7658342_4_k_cu_NL4cuda3std6ranges3__45__cpo6cbeginE)
_ZN28_INTERNAL_e7658342_4_k_cu_NL4cuda3std6ranges3__45__cpo6cbeginE:
	.zero		1
	.type		_ZN28_INTERNAL_e7658342_4_k_cu_NL6thrust24THRUST_300001_SM_1000_NS12placeholders2_6E,@object
	.size		_ZN28_INTERNAL_e7658342_4_k_cu_NL6thrust24THRUST_300001_SM_1000_NS12placeholders2_6E,(_ZN28_INTERNAL_e7658342_4_k_cu_NL4cuda3std3__45__cpo7crbeginE - _ZN28_INTERNAL_e7658342_4_k_cu_NL6thrust24THRUST_300001_SM_1000_NS12placeholders2_6E)
_ZN28_INTERNAL_e7658342_4_k_cu_NL6thrust24THRUST_300001_SM_1000_NS12placeholders2_6E:
	.zero		1
	.type		_ZN28_INTERNAL_e7658342_4_k_cu_NL4cuda3std3__45__cpo7crbeginE,@object
	.size		_ZN28_INTERNAL_e7658342_4_k_cu_NL4cuda3std3__45__cpo7crbeginE,(_ZN28_INTERNAL_e7658342_4_k_cu_NL4cuda3std6ranges3__45__cpo4nextE - _ZN28_INTERNAL_e7658342_4_k_cu_NL4cuda3std3__45__cpo7crbeginE)
_ZN28_INTERNAL_e7658342_4_k_cu_NL4cuda3std3__45__cpo7crbeginE:
	.zero		1
	.type		_ZN28_INTERNAL_e7658342_4_k_cu_NL4cuda3std6ranges3__45__cpo4nextE,@object
	.size		_ZN28_INTERNAL_e7658342_4_k_cu_NL4cuda3std6ranges3__45__cpo4nextE,(_ZN28_INTERNAL_e7658342_4_k_cu_NL4cuda3std6ranges3__45__cpo4swapE - _ZN28_INTERNAL_e7658342_4_k_cu_NL4cuda3std6ranges3__45__cpo4nextE)
_ZN28_INTERNAL_e7658342_4_k_cu_NL4cuda3std6ranges3__45__cpo4nextE:
	.zero		1
	.type		_ZN28_INTERNAL_e7658342_4_k_cu_NL4cuda3std6ranges3__45__cpo4swapE,@object
	.size		_ZN28_INTERNAL_e7658342_4_k_cu_NL4cuda3std6ranges3__45__cpo4swapE,(_ZN28_INTERNAL_e7658342_4_k_cu_NL6thrust24THRUST_300001_SM_1000_NS8cuda_cub10par_nosyncE - _ZN28_INTERNAL_e7658342_4_k_cu_NL4cuda3std6ranges3__45__cpo4swapE)
_ZN28_INTERNAL_e7658342_4_k_cu_NL4cuda3std6ranges3__45__cpo4swapE:
	.zero		1
	.type		_ZN28_INTERNAL_e7658342_4_k_cu_NL6thrust24THRUST_300001_SM_1000_NS8cuda_cub10par_nosyncE,@object
	.size		_ZN28_INTERNAL_e7658342_4_k_cu_NL6thrust24THRUST_300001_SM_1000_NS8cuda_cub10par_nosyncE,(_ZN28_INTERNAL_e7658342_4_k_cu_NL6thrust24THRUST_300001_SM_1000_NS3seqE - _ZN28_INTERNAL_e7658342_4_k_cu_NL6thrust24THRUST_300001_SM_1000_NS8cuda_cub10par_nosyncE)
_ZN28_INTERNAL_e7658342_4_k_cu_NL6thrust24THRUST_300001_SM_1000_NS8cuda_cub10par_nosyncE:
	.zero		1
	.type		_ZN28_INTERNAL_e7658342_4_k_cu_NL6thrust24THRUST_300001_SM_1000_NS3seqE,@object
	.size		_ZN28_INTERNAL_e7658342_4_k_cu_NL6thrust24THRUST_300001_SM_1000_NS3seqE,(_ZN28_INTERNAL_e7658342_4_k_cu_NL4cuda3std3__420unreachable_sentinelE - _ZN28_INTERNAL_e7658342_4_k_cu_NL6thrust24THRUST_300001_SM_1000_NS3seqE)
_ZN28_INTERNAL_e7658342_4_k_cu_NL6thrust24THRUST_300001_SM_1000_NS3seqE:
	.zero		1
	.type		_ZN28_INTERNAL_e7658342_4_k_cu_NL4cuda3std3__420unreachable_sentinelE,@object
	.size		_ZN28_INTERNAL_e7658342_4_k_cu_NL4cuda3std3__420unreachable_sentinelE,(_ZN28_INTERNAL_e7658342_4_k_cu_NL4cuda3std6ranges3__45__cpo5ssizeE - _ZN28_INTERNAL_e7658342_4_k_cu_NL4cuda3std3__420unreachable_sentinelE)
_ZN28_INTERNAL_e7658342_4_k_cu_NL4cuda3std3__420unreachable_sentinelE:
	.zero		1
	.type		_ZN28_INTERNAL_e7658342_4_k_cu_NL4cuda3std6ranges3__45__cpo5ssizeE,@object
	.size		_ZN28_INTERNAL_e7658342_4_k_cu_NL4cuda3std6ranges3__45__cpo5ssizeE,(_ZN28_INTERNAL_e7658342_4_k_cu_NL6thrust24THRUST_300001_SM_1000_NS12placeholders2_3E - _ZN28_INTERNAL_e7658342_4_k_cu_NL4cuda3std6ranges3__45__cpo5ssizeE)
_ZN28_INTERNAL_e7658342_4_k_cu_NL4cuda3std6ranges3__45__cpo5ssizeE:
	.zero		1
	.type		_ZN28_INTERNAL_e7658342_4_k_cu_NL6thrust24THRUST_300001_SM_1000_NS12placeholders2_3E,@object
	.size		_ZN28_INTERNAL_e7658342_4_k_cu_NL6thrust24THRUST_300001_SM_1000_NS12placeholders2_3E,(_ZN28_INTERNAL_e7658342_4_k_cu_NL4cuda3std3__45__cpo4cendE - _ZN28_INTERNAL_e7658342_4_k_cu_NL6thrust24THRUST_300001_SM_1000_NS12placeholders2_3E)
_ZN28_INTERNAL_e7658342_4_k_cu_NL6thrust24THRUST_300001_SM_1000_NS12placeholders2_3E:
	.zero		1
	.type		_ZN28_INTERNAL_e7658342_4_k_cu_NL4cuda3std3__45__cpo4cendE,@object
	.size		_ZN28_INTERNAL_e7658342_4_k_cu_NL4cuda3std3__45__cpo4cendE,(_ZN28_INTERNAL_e7658342_4_k_cu_NL4cuda3std6ranges3__45__cpo4cendE - _ZN28_INTERNAL_e7658342_4_k_cu_NL4cuda3std3__45__cpo4cendE)
_ZN28_INTERNAL_e7658342_4_k_cu_NL4cuda3std3__45__cpo4cendE:
	.zero		1
	.type		_ZN28_INTERNAL_e7658342_4_k_cu_NL4cuda3std6ranges3__45__cpo4cendE,@object
	.size		_ZN28_INTERNAL_e7658342_4_k_cu_NL4cuda3std6ranges3__45__cpo4cendE,(_ZN28_INTERNAL_e7658342_4_k_cu_NL6thrust24THRUST_300001_SM_1000_NS12placeholders2_7E - _ZN28_INTERNAL_e7658342_4_k_cu_NL4cuda3std6ranges3__45__cpo4cendE)
_ZN28_INTERNAL_e7658342_4_k_cu_NL4cuda3std6ranges3__45__cpo4cendE:
	.zero		1
	.type		_ZN28_INTERNAL_e7658342_4_k_cu_NL6thrust24THRUST_300001_SM_1000_NS12placeholders2_7E,@object
	.size		_ZN28_INTERNAL_e7658342_4_k_cu_NL6thrust24THRUST_300001_SM_1000_NS12placeholders2_7E,(_ZN28_INTERNAL_e7658342_4_k_cu_NL4cuda3std3__45__cpo5crendE - _ZN28_INTERNAL_e7658342_4_k_cu_NL6thrust24THRUST_300001_SM_1000_NS12placeholders2_7E)
_ZN28_INTERNAL_e7658342_4_k_cu_NL6thrust24THRUST_300001_SM_1000_NS12placeholders2_7E:
	.zero		1
	.type		_ZN28_INTERNAL_e7658342_4_k_cu_NL4cuda3std3__45__cpo5crendE,@object
	.size		_ZN28_INTERNAL_e7658342_4_k_cu_NL4cuda3std3__45__cpo5crendE,(_ZN28_INTERNAL_e7658342_4_k_cu_NL4cuda3std6ranges3__45__cpo4prevE - _ZN28_INTERNAL_e7658342_4_k_cu_NL4cuda3std3__45__cpo5crendE)
_ZN28_INTERNAL_e7658342_4_k_cu_NL4cuda3std3__45__cpo5crendE:
	.zero		1
	.type		_ZN28_INTERNAL_e7658342_4_k_cu_NL4cuda3std6ranges3__45__cpo4prevE,@object
	.size		_ZN28_INTERNAL_e7658342_4_k_cu_NL4cuda3std6ranges3__45__cpo4prevE,(_ZN28_INTERNAL_e7658342_4_k_cu_NL4cuda3std6ranges3__45__cpo9iter_moveE - _ZN28_INTERNAL_e7658342_4_k_cu_NL4cuda3std6ranges3__45__cpo4prevE)
_ZN28_INTERNAL_e7658342_4_k_cu_NL4cuda3std6ranges3__45__cpo4prevE:
	.zero		1
	.type		_ZN28_INTERNAL_e7658342_4_k_cu_NL4cuda3std6ranges3__45__cpo9iter_moveE,@object
	.size		_ZN28_INTERNAL_e7658342_4_k_cu_NL4cuda3std6ranges3__45__cpo9iter_moveE,(_ZN28_INTERNAL_e7658342_4_k_cu_NL6thrust24THRUST_300001_SM_1000_NS6system6detail10sequential3seqE - _ZN28_INTERNAL_e7658342_4_k_cu_NL4cuda3std6ranges3__45__cpo9iter_moveE)
_ZN28_INTERNAL_e7658342_4_k_cu_NL4cuda3std6ranges3__45__cpo9iter_moveE:
	.zero		1
	.type		_ZN28_INTERNAL_e7658342_4_k_cu_NL6thrust24THRUST_300001_SM_1000_NS6system6detail10sequential3seqE,@object
	.size		_ZN28_INTERNAL_e7658342_4_k_cu_NL6thrust24THRUST_300001_SM_1000_NS6system6detail10sequential3seqE,(_ZN28_INTERNAL_e7658342_4_k_cu_NL6thrust24THRUST_300001_SM_1000_NS12placeholders2_9E - _ZN28_INTERNAL_e7658342_4_k_cu_NL6thrust24THRUST_300001_SM_1000_NS6system6detail10sequential3seqE)
_ZN28_INTERNAL_e7658342_4_k_cu_NL6thrust24THRUST_300001_SM_1000_NS6system6detail10sequential3seqE:
	.zero		1
	.type		_ZN28_INTERNAL_e7658342_4_k_cu_NL6thrust24THRUST_300001_SM_1000_NS12placeholders2_9E,@object
	.size		_ZN28_INTERNAL_e7658342_4_k_cu_NL6thrust24THRUST_300001_SM_1000_NS12placeholders2_9E,(_ZN28_INTERNAL_e7658342_4_k_cu_NL4cuda3std3__419piecewise_constructE - _ZN28_INTERNAL_e7658342_4_k_cu_NL6thrust24THRUST_300001_SM_1000_NS12placeholders2_9E)
_ZN28_INTERNAL_e7658342_4_k_cu_NL6thrust24THRUST_300001_SM_1000_NS12placeholders2_9E:
	.zero		1
	.type		_ZN28_INTERNAL_e7658342_4_k_cu_NL4cuda3std3__419piecewise_constructE,@object
	.size		_ZN28_INTERNAL_e7658342_4_k_cu_NL4cuda3std3__419piecewise_constructE,(_ZN28_INTERNAL_e7658342_4_k_cu_NL4cuda3std6ranges3__45__cpo5cdataE - _ZN28_INTERNAL_e7658342_4_k_cu_NL4cuda3std3__419piecewise_constructE)
_ZN28_INTERNAL_e7658342_4_k_cu_NL4cuda3std3__419piecewise_constructE:
	.zero		1
	.type		_ZN28_INTERNAL_e7658342_4_k_cu_NL4cuda3std6ranges3__45__cpo5cdataE,@object
	.size		_ZN28_INTERNAL_e7658342_4_k_cu_NL4cuda3std6ranges3__45__cpo5cdataE,(_ZN28_INTERNAL_e7658342_4_k_cu_NL6thrust24THRUST_300001_SM_1000_NS12placeholders2_1E - _ZN28_INTERNAL_e7658342_4_k_cu_NL4cuda3std6ranges3__45__cpo5cdataE)
_ZN28_INTERNAL_e7658342_4_k_cu_NL4cuda3std6ranges3__45__cpo5cdataE:
	.zero		1
	.type		_ZN28_INTERNAL_e7658342_4_k_cu_NL6thrust24THRUST_300001_SM_1000_NS12placeholders2_1E,@object
	.size		_ZN28_INTERNAL_e7658342_4_k_cu_NL6thrust24THRUST_300001_SM_1000_NS12placeholders2_1E,(_ZN28_INTERNAL_e7658342_4_k_cu_NL4cuda3std3__45__cpo3endE - _ZN28_INTERNAL_e7658342_4_k_cu_NL6thrust24THRUST_300001_SM_1000_NS12placeholders2_1E)
_ZN28_INTERNAL_e7658342_4_k_cu_NL6thrust24THRUST_300001_SM_1000_NS12placeholders2_1E:
	.zero		1
	.type		_ZN28_INTERNAL_e7658342_4_k_cu_NL4cuda3std3__45__cpo3endE,@object
	.size		_ZN28_INTERNAL_e7658342_4_k_cu_NL4cuda3std3__45__cpo3endE,(_ZN28_INTERNAL_e7658342_4_k_cu_NL4cuda3std6ranges3__45__cpo3endE - _ZN28_INTERNAL_e7658342_4_k_cu_NL4cuda3std3__45__cpo3endE)
_ZN28_INTERNAL_e7658342_4_k_cu_NL4cuda3std3__45__cpo3endE:
	.zero		1
	.type		_ZN28_INTERNAL_e7658342_4_k_cu_NL4cuda3std6ranges3__45__cpo3endE,@object
	.size		_ZN28_INTERNAL_e7658342_4_k_cu_NL4cuda3std6ranges3__45__cpo3endE,(_ZN28_INTERNAL_e7658342_4_k_cu_NL6thrust24THRUST_300001_SM_1000_NS12placeholders2_5E - _ZN28_INTERNAL_e7658342_4_k_cu_NL4cuda3std6ranges3__45__cpo3endE)
_ZN28_INTERNAL_e7658342_4_k_cu_NL4cuda3std6ranges3__45__cpo3endE:
	.zero		1
	.type		_ZN28_INTERNAL_e7658342_4_k_cu_NL6thrust24THRUST_300001_SM_1000_NS12placeholders2_5E,@object
	.size		_ZN28_INTERNAL_e7658342_4_k_cu_NL6thrust24THRUST_300001_SM_1000_NS12placeholders2_5E,(_ZN28_INTERNAL_e7658342_4_k_cu_NL4cuda3std3__45__cpo4rendE - _ZN28_INTERNAL_e7658342_4_k_cu_NL6thrust24THRUST_300001_SM_1000_NS12placeholders2_5E)
_ZN28_INTERNAL_e7658342_4_k_cu_NL6thrust24THRUST_300001_SM_1000_NS12placeholders2_5E:
	.zero		1
	.type		_ZN28_INTERNAL_e7658342_4_k_cu_NL4cuda3std3__45__cpo4rendE,@object
	.size		_ZN28_INTERNAL_e7658342_4_k_cu_NL4cuda3std3__45__cpo4rendE,(_ZN28_INTERNAL_e7658342_4_k_cu_NL4cuda3std6ranges3__45__cpo9iter_swapE - _ZN28_INTERNAL_e7658342_4_k_cu_NL4cuda3std3__45__cpo4rendE)
_ZN28_INTERNAL_e7658342_4_k_cu_NL4cuda3std3__45__cpo4rendE:
	.zero		1
	.type		_ZN28_INTERNAL_e7658342_4_k_cu_NL4cuda3std6ranges3__45__cpo9iter_swapE,@object
	.size		_ZN28_INTERNAL_e7658342_4_k_cu_NL4cuda3std6ranges3__45__cpo9iter_swapE,(_ZN28_INTERNAL_e7658342_4_k_cu_NL4cuda3std3__48unexpectE - _ZN28_INTERNAL_e7658342_4_k_cu_NL4cuda3std6ranges3__45__cpo9iter_swapE)
_ZN28_INTERNAL_e7658342_4_k_cu_NL4cuda3std6ranges3__45__cpo9iter_swapE:
	.zero		1
	.type		_ZN28_INTERNAL_e7658342_4_k_cu_NL4cuda3std3__48unexpectE,@object
	.size		_ZN28_INTERNAL_e7658342_4_k_cu_NL4cuda3std3__48unexpectE,(_ZN28_INTERNAL_e7658342_4_k_cu_NL6thrust24THRUST_300001_SM_1000_NS8cuda_cub3parE - _ZN28_INTERNAL_e7658342_4_k_cu_NL4cuda3std3__48unexpectE)
_ZN28_INTERNAL_e7658342_4_k_cu_NL4cuda3std3__48unexpectE:
	.zero		1
	.type		_ZN28_INTERNAL_e7658342_4_k_cu_NL6thrust24THRUST_300001_SM_1000_NS8cuda_cub3parE,@object
	.size		_ZN28_INTERNAL_e7658342_4_k_cu_NL6thrust24THRUST_300001_SM_1000_NS8cuda_cub3parE,(.L_38 - _ZN28_INTERNAL_e7658342_4_k_cu_NL6thrust24THRUST_300001_SM_1000_NS8cuda_cub3parE)
_ZN28_INTERNAL_e7658342_4_k_cu_NL6thrust24THRUST_300001_SM_1000_NS8cuda_cub3parE:
	.zero		1
.L_38:


//--------------------- .nv.constant0._ZN3cub18CUB_300001_SM_10006detail11EmptyKernelIvEEvv --------------------------
	.section	.nv.constant0._ZN3cub18CUB_300001_SM_10006detail11EmptyKernelIvEEvv,"a",@progbits
	.sectionflags	@""
	.align	4
.nv.constant0._ZN3cub18CUB_300001_SM_10006detail11EmptyKernelIvEEvv:
	.zero		896


//--------------------- .nv.constant0._Z9noicetoitP4coorPiPdS2_S2_S1_S1_S1_ --------------------------
	.section	.nv.constant0._Z9noicetoitP4coorPiPdS2_S2_S1_S1_S1_,"a",@progbits
	.sectionflags	@""
	.align	4
.nv.constant0._Z9noicetoitP4coorPiPdS2_S2_S1_S1_S1_:
	.zero		960


//--------------------- SYMBOLS --------------------------

	.type		.nv.reservedSmem.offset0,@object
	.size		.nv.reservedSmem.offset0,0x4
